// auto-generated by cutlass_sweep.gemm — config: {"arch": "sm_90", "cluster_m": 1, "cluster_n": 1, "dtype": "e5m2", "dtype_b": "e5m2", "layout": "nt", "stages": 5, "tile_k": 64, "tile_m": 64, "tile_n": 128}
#include "cutlass/cutlass.h"
#include "cutlass/gemm/collective/collective_builder.hpp"
#include "cutlass/gemm/device/gemm_universal_adapter.h"
#include "cutlass/gemm/kernel/gemm_universal.hpp"
#include "cutlass/epilogue/collective/collective_builder.hpp"

using ElemA = cutlass::float_e5m2_t;
using ElemB = cutlass::float_e5m2_t;
using ElemCD = cutlass::float_e5m2_t;
using Acc  = float;
using TileShape    = cute::Shape<cute::_64, cute::_128, cute::_64>;
using ClusterShape = cute::Shape<cute::_1, cute::_1, cute::_1>;

using CollectiveEpilogue = typename cutlass::epilogue::collective::CollectiveBuilder<
    cutlass::arch::Sm90, cutlass::arch::OpClassTensorOp,
    TileShape, ClusterShape,
    cutlass::epilogue::collective::EpilogueTileAuto,
    Acc, Acc,
    ElemCD, cutlass::layout::RowMajor, 128 / cutlass::sizeof_bits<ElemCD>::value,
    ElemCD, cutlass::layout::RowMajor, 128 / cutlass::sizeof_bits<ElemCD>::value,
    cutlass::epilogue::collective::EpilogueScheduleAuto
  >::CollectiveOp;

using CollectiveMainloop = typename cutlass::gemm::collective::CollectiveBuilder<
    cutlass::arch::Sm90, cutlass::arch::OpClassTensorOp,
    ElemA, cutlass::layout::RowMajor, 128 / cutlass::sizeof_bits<ElemA>::value,
    ElemB, cutlass::layout::ColumnMajor, 128 / cutlass::sizeof_bits<ElemB>::value,
    Acc,
    TileShape, ClusterShape,
    cutlass::gemm::collective::StageCount<5>,
    cutlass::gemm::collective::KernelScheduleAuto
  >::CollectiveOp;

using GemmKernel = cutlass::gemm::kernel::GemmUniversal<
    cute::Shape<int,int,int,int>,
    CollectiveMainloop,
    CollectiveEpilogue
>;
using Gemm = cutlass::gemm::device::GemmUniversalAdapter<GemmKernel>;

// Force the device kernel symbol into the cubin without needing a host main.
auto* _anchor = &cutlass::device_kernel<GemmKernel>;


// ===== COMPILED SASS (sm_90a) =====

	.target	sm_90a

	.elftype	@"ET_EXEC"


//--------------------- .note.nv.tkinfo           --------------------------
	.section	.note.nv.tkinfo,"",@"SHT_NOTE"
	.sectionflags	@"SHF_NOTE_NV_TKINFO"
	.tkinfo
        /*0018*/ 	.word	0x00000002
        /*0030*/ 	.string	""
        /*0030*/ 	.string	"ptxas"
        /*0030*/ 	.string	"Cuda compilation tools, release 13.0, V13.0.88"
        /*0030*/ 	.string	"Build cuda_13.0.r13.0/compiler.36424714_0"
        /*0030*/ 	.string	"-arch sm_90a -m 64 "



//--------------------- .note.nv.cuinfo           --------------------------
	.section	.note.nv.cuinfo,"",@"SHT_NOTE"
	.sectionflags	@"SHF_NOTE_NV_CUINFO"
        /*0018*/ 	.short	0x0002
        /*001a*/ 	.short	0x005a
        /*001c*/ 	.short	0x0082
	.zero		2


//--------------------- .nv.info                  --------------------------
	.section	.nv.info,"",@"SHT_CUDA_INFO"
	.align	4


	//----- nvinfo : EIATTR_REGCOUNT
	.align		4
        /*0000*/ 	.byte	0x04, 0x2f
        /*0002*/ 	.short	(.L_12 - .L_11)
	.align		4
.L_11:
        /*0004*/ 	.word	index@(_ZN7cutlass13device_kernelINS_4gemm6kernel13GemmUniversalIN4cute5tupleIJiiiiEEENS1_10collective13CollectiveMmaINS1_37MainloopSm90TmaGmmaWarpSpecializedFP8ILi5ENS5_IJNS4_1CILi1EEESB_SB_EEENS1_32KernelTmaWarpSpecializedPingpongEEENS5_IJNSA_ILi64EEENSA_ILi128EEESF_EEENS_12float_e5m2_tENS5_IJlSB_lEEESI_SJ_NS4_8TiledMMAINS4_8MMA_AtomIJNS4_4SM904GMMA31MMA_64x128x32_F32E5M2E5M2_SS_TNILNSN_7ScaleInE1ELSP_1EEEEEENS4_6LayoutISC_NS5_IJNSA_ILi0EEEST_ST_EEEEENS5_IJNS4_10UnderscoreESW_SW_EEEEENS4_13SM90_TMA_LOADENS4_14ComposedLayoutINS4_7SwizzleILi2ELi4ELi3EEENS4_18smem_ptr_flag_bitsILi8EEENSS_INS5_IJNSA_ILi8EEESF_EEENS5_IJSF_SB_EEEEEEEvNS4_8identityESZ_S19_vS1A_EENS_8epilogue10collective6detail29Sm90TmaWarpSpecializedAdapterINS1D_15DefaultEpilogueISI_SJ_SJ_NS1C_6thread17LinearCombinationISI_Li1EffLNS1H_9ScaleType4KindE0ELNS_15FloatRoundStyleE2ESI_EENS1_15EpilogueDefaultEEEEEvvEEEEvNT_6ParamsE)
        /*0008*/ 	.word	0x000000a8


	//----- nvinfo : EIATTR_FRAME_SIZE
	.align		4
.L_12:
        /*000c*/ 	.byte	0x04, 0x11
        /*000e*/ 	.short	(.L_14 - .L_13)
	.align		4
.L_13:
        /*0010*/ 	.word	index@(_ZN7cutlass13device_kernelINS_4gemm6kernel13GemmUniversalIN4cute5tupleIJiiiiEEENS1_10collective13CollectiveMmaINS1_37MainloopSm90TmaGmmaWarpSpecializedFP8ILi5ENS5_IJNS4_1CILi1EEESB_SB_EEENS1_32KernelTmaWarpSpecializedPingpongEEENS5_IJNSA_ILi64EEENSA_ILi128EEESF_EEENS_12float_e5m2_tENS5_IJlSB_lEEESI_SJ_NS4_8TiledMMAINS4_8MMA_AtomIJNS4_4SM904GMMA31MMA_64x128x32_F32E5M2E5M2_SS_TNILNSN_7ScaleInE1ELSP_1EEEEEENS4_6LayoutISC_NS5_IJNSA_ILi0EEEST_ST_EEEEENS5_IJNS4_10UnderscoreESW_SW_EEEEENS4_13SM90_TMA_LOADENS4_14ComposedLayoutINS4_7SwizzleILi2ELi4ELi3EEENS4_18smem_ptr_flag_bitsILi8EEENSS_INS5_IJNSA_ILi8EEESF_EEENS5_IJSF_SB_EEEEEEEvNS4_8identityESZ_S19_vS1A_EENS_8epilogue10collective6detail29Sm90TmaWarpSpecializedAdapterINS1D_15DefaultEpilogueISI_SJ_SJ_NS1C_6thread17LinearCombinationISI_Li1EffLNS1H_9ScaleType4KindE0ELNS_15FloatRoundStyleE2ESI_EENS1_15EpilogueDefaultEEEEEvvEEEEvNT_6ParamsE)
        /*0014*/ 	.word	0x00000000


	//----- nvinfo : EIATTR_MIN_STACK_SIZE
	.align		4
.L_14:
        /*0018*/ 	.byte	0x04, 0x12
        /*001a*/ 	.short	(.L_16 - .L_15)
	.align		4
.L_15:
        /*001c*/ 	.word	index@(_ZN7cutlass13device_kernelINS_4gemm6kernel13GemmUniversalIN4cute5tupleIJiiiiEEENS1_10collective13CollectiveMmaINS1_37MainloopSm90TmaGmmaWarpSpecializedFP8ILi5ENS5_IJNS4_1CILi1EEESB_SB_EEENS1_32KernelTmaWarpSpecializedPingpongEEENS5_IJNSA_ILi64EEENSA_ILi128EEESF_EEENS_12float_e5m2_tENS5_IJlSB_lEEESI_SJ_NS4_8TiledMMAINS4_8MMA_AtomIJNS4_4SM904GMMA31MMA_64x128x32_F32E5M2E5M2_SS_TNILNSN_7ScaleInE1ELSP_1EEEEEENS4_6LayoutISC_NS5_IJNSA_ILi0EEEST_ST_EEEEENS5_IJNS4_10UnderscoreESW_SW_EEEEENS4_13SM90_TMA_LOADENS4_14ComposedLayoutINS4_7SwizzleILi2ELi4ELi3EEENS4_18smem_ptr_flag_bitsILi8EEENSS_INS5_IJNSA_ILi8EEESF_EEENS5_IJSF_SB_EEEEEEEvNS4_8identityESZ_S19_vS1A_EENS_8epilogue10collective6detail29Sm90TmaWarpSpecializedAdapterINS1D_15DefaultEpilogueISI_SJ_SJ_NS1C_6thread17LinearCombinationISI_Li1EffLNS1H_9ScaleType4KindE0ELNS_15FloatRoundStyleE2ESI_EENS1_15EpilogueDefaultEEEEEvvEEEEvNT_6ParamsE)
        /*0020*/ 	.word	0x00000000
.L_16:


//--------------------- .nv.compat                --------------------------
	.section	.nv.compat,"",@"SHT_CUDA_COMPAT_INFO"
	.align	4
        /*0000*/ 	.byte	0x02, 0x09, 0x01, 0x00, 0x02, 0x02, 0x04, 0x00, 0x02, 0x05, 0x05, 0x00, 0x03, 0x07, 0x01, 0x01
        /*0010*/ 	.byte	0x02, 0x03, 0x01, 0x00, 0x02, 0x06, 0x01, 0x00, 0x04, 0x0b, 0x08, 0x00, 0x00, 0x00, 0x00, 0x00
        /*0020*/ 	.byte	0x00, 0x00, 0x00, 0x00


//--------------------- .nv.info._ZN7cutlass13device_kernelINS_4gemm6kernel13GemmUniversalIN4cute5tupleIJiiiiEEENS1_10collective13CollectiveMmaINS1_37MainloopSm90TmaGmmaWarpSpecializedFP8ILi5ENS5_IJNS4_1CILi1EEESB_SB_EEENS1_32KernelTmaWarpSpecializedPingpongEEENS5_IJNSA_ILi64EEENSA_ILi128EEESF_EEENS_12float_e5m2_tENS5_IJlSB_lEEESI_SJ_NS4_8TiledMMAINS4_8MMA_AtomIJNS4_4SM904GMMA31MMA_64x128x32_F32E5M2E5M2_SS_TNILNSN_7ScaleInE1ELSP_1EEEEEENS4_6LayoutISC_NS5_IJNSA_ILi0EEEST_ST_EEEEENS5_IJNS4_10UnderscoreESW_SW_EEEEENS4_13SM90_TMA_LOADENS4_14ComposedLayoutINS4_7SwizzleILi2ELi4ELi3EEENS4_18smem_ptr_flag_bitsILi8EEENSS_INS5_IJNSA_ILi8EEESF_EEENS5_IJSF_SB_EEEEEEEvNS4_8identityESZ_S19_vS1A_EENS_8epilogue10collective6detail29Sm90TmaWarpSpecializedAdapterINS1D_15DefaultEpilogueISI_SJ_SJ_NS1C_6thread17LinearCombinationISI_Li1EffLNS1H_9ScaleType4KindE0ELNS_15FloatRoundStyleE2ESI_EENS1_15EpilogueDefaultEEEEEvvEEEEvNT_6ParamsE --------------------------
	.section	.nv.info._ZN7cutlass13device_kernelINS_4gemm6kernel13GemmUniversalIN4cute5tupleIJiiiiEEENS1_10collective13CollectiveMmaINS1_37MainloopSm90TmaGmmaWarpSpecializedFP8ILi5ENS5_IJNS4_1CILi1EEESB_SB_EEENS1_32KernelTmaWarpSpecializedPingpongEEENS5_IJNSA_ILi64EEENSA_ILi128EEESF_EEENS_12float_e5m2_tENS5_IJlSB_lEEESI_SJ_NS4_8TiledMMAINS4_8MMA_AtomIJNS4_4SM904GMMA31MMA_64x128x32_F32E5M2E5M2_SS_TNILNSN_7ScaleInE1ELSP_1EEEEEENS4_6LayoutISC_NS5_IJNSA_ILi0EEEST_ST_EEEEENS5_IJNS4_10UnderscoreESW_SW_EEEEENS4_13SM90_TMA_LOADENS4_14ComposedLayoutINS4_7SwizzleILi2ELi4ELi3EEENS4_18smem_ptr_flag_bitsILi8EEENSS_INS5_IJNSA_ILi8EEESF_EEENS5_IJSF_SB_EEEEEEEvNS4_8identityESZ_S19_vS1A_EENS_8epilogue10collective6detail29Sm90TmaWarpSpecializedAdapterINS1D_15DefaultEpilogueISI_SJ_SJ_NS1C_6thread17LinearCombinationISI_Li1EffLNS1H_9ScaleType4KindE0ELNS_15FloatRoundStyleE2ESI_EENS1_15EpilogueDefaultEEEEEvvEEEEvNT_6ParamsE,"",@"SHT_CUDA_INFO"
	.sectionflags	@""
	.align	4


	//----- nvinfo : EIATTR_CUDA_API_VERSION
	.align		4
        /*0000*/ 	.byte	0x04, 0x37
        /*0002*/ 	.short	(.L_18 - .L_17)
.L_17:
        /*0004*/ 	.word	0x00000082


	//----- nvinfo : EIATTR_KPARAM_INFO
	.align		4
.L_18:
        /*0008*/ 	.byte	0x04, 0x17
        /*000a*/ 	.short	(.L_20 - .L_19)
.L_19:
        /*000c*/ 	.word	0x00000000
        /*0010*/ 	.short	0x0000
        /*0012*/ 	.short	0x0070
        /*0014*/ 	.byte	0x00, 0xf0, 0x01, 0x10


	//----- nvinfo : EIATTR_SPARSE_MMA_MASK
	.align		4
.L_20:
        /*0018*/ 	.byte	0x03, 0x50
        /*001a*/ 	.short	0x0000


	//----- nvinfo : EIATTR_MAXREG_COUNT
	.align		4
        /*001c*/ 	.byte	0x03, 0x1b
        /*001e*/ 	.short	0x00a8


	//----- nvinfo : EIATTR_NUM_BARRIERS
	.align		4
        /*0020*/ 	.byte	0x02, 0x4c
        /*0022*/ 	.byte	0x01
	.zero		1


	//----- nvinfo : EIATTR_MERCURY_ISA_VERSION
	.align		4
        /*0024*/ 	.byte	0x03, 0x5f
        /*0026*/ 	.short	0x0101


	//----- nvinfo : EIATTR_INT_WARP_WIDE_INSTR_OFFSETS
	.align		4
        /*0028*/ 	.byte	0x04, 0x31
        /*002a*/ 	.short	(.L_22 - .L_21)


	//   ....[0]....
.L_21:
        /*002c*/ 	.word	0x00000440


	//   ....[1]....
        /*0030*/ 	.word	0x00000460


	//   ....[2]....
        /*0034*/ 	.word	0x000004e0


	//   ....[3]....
        /*0038*/ 	.word	0x000004f0


	//   ....[4]....
        /*003c*/ 	.word	0x00000500


	//   ....[5]....
        /*0040*/ 	.word	0x00000520


	//   ....[6]....
        /*0044*/ 	.word	0x00000570


	//   ....[7]....
        /*0048*/ 	.word	0x00000590


	//----- nvinfo : EIATTR_COOP_GROUP_MASK_REGIDS
	.align		4
.L_22:
        /*004c*/ 	.byte	0x04, 0x29
        /*004e*/ 	.short	(.L_24 - .L_23)


	//   ....[0]....
.L_23:
        /*0050*/ 	.word	0xffffffff


	//   ....[1]....
        /*0054*/ 	.word	0xffffffff


	//   ....[2]....
        /*0058*/ 	.word	0xffffffff


	//   ....[3]....
        /*005c*/ 	.word	0xffffffff


	//   ....[4]....
        /*0060*/ 	.word	0xffffffff


	//   ....[5]....
        /*0064*/ 	.word	0xffffffff


	//----- nvinfo : EIATTR_COOP_GROUP_INSTR_OFFSETS
	.align		4
.L_24:
        /*0068*/ 	.byte	0x04, 0x28
        /*006a*/ 	.short	(.L_26 - .L_25)


	//   ....[0]....
.L_25:
        /*006c*/ 	.word	0x00000060


	//   ....[1]....
        /*0070*/ 	.word	0x00000070


	//   ....[2]....
        /*0074*/ 	.word	0x00000130


	//   ....[3]....
        /*0078*/ 	.word	0x000002e0


	//   ....[4]....
        /*007c*/ 	.word	0x00000320


	//   ....[5]....
        /*0080*/ 	.word	0x00000360


	//----- nvinfo : EIATTR_REG_RECONFIG
	.align		4
.L_26:
        /*0084*/ 	.byte	0x01, 0x54
	.zero		2


	//----- nvinfo : EIATTR_MBARRIER_INSTR_OFFSETS
	.align		4
        /*0088*/ 	.byte	0x04, 0x39
        /*008a*/ 	.short	(.L_28 - .L_27)


	//   ....[0]....
.L_27:
        /*008c*/ 	.word	0x00000230
        /*0090*/ 	.word	0x000000ff
        /*0094*/ 	.word	0x00000000
        /*0098*/ 	.short	0x0100
        /*009a*/ 	.byte	0x08
	.zero		1


	//   ....[1]....
        /*009c*/ 	.word	0x00000240
        /*00a0*/ 	.word	0x000000ff
        /*00a4*/ 	.word	0x00000028
        /*00a8*/ 	.short	0x0100
        /*00aa*/ 	.byte	0x08
	.zero		1


	//   ....[2]....
        /*00ac*/ 	.word	0x00000250
        /*00b0*/ 	.word	0x000000ff
        /*00b4*/ 	.word	0x00000008
        /*00b8*/ 	.short	0x0100
        /*00ba*/ 	.byte	0x08
	.zero		1


	//   ....[3]....
        /*00bc*/ 	.word	0x00000260
        /*00c0*/ 	.word	0x000000ff
        /*00c4*/ 	.word	0x00000030
        /*00c8*/ 	.short	0x0100
        /*00ca*/ 	.byte	0x08
	.zero		1


	//   ....[4]....
        /*00cc*/ 	.word	0x00000270
        /*00d0*/ 	.word	0x000000ff
        /*00d4*/ 	.word	0x00000010
        /*00d8*/ 	.short	0x0100
        /*00da*/ 	.byte	0x08
	.zero		1


	//   ....[5]....
        /*00dc*/ 	.word	0x00000280
        /*00e0*/ 	.word	0x000000ff
        /*00e4*/ 	.word	0x00000038
        /*00e8*/ 	.short	0x0100
        /*00ea*/ 	.byte	0x08
	.zero		1


	//   ....[6]....
        /*00ec*/ 	.word	0x00000290
        /*00f0*/ 	.word	0x000000ff
        /*00f4*/ 	.word	0x00000018
        /*00f8*/ 	.short	0x0100
        /*00fa*/ 	.byte	0x08
	.zero		1


	//   ....[7]....
        /*00fc*/ 	.word	0x000002a0
        /*0100*/ 	.word	0x000000ff
        /*0104*/ 	.word	0x00000040
        /*0108*/ 	.short	0x0100
        /*010a*/ 	.byte	0x08
	.zero		1


	//   ....[8]....
        /*010c*/ 	.word	0x000002b0
        /*0110*/ 	.word	0x000000ff
        /*0114*/ 	.word	0x00000020
        /*0118*/ 	.short	0x0100
        /*011a*/ 	.byte	0x08
	.zero		1


	//   ....[9]....
        /*011c*/ 	.word	0x000002c0
        /*0120*/ 	.word	0x000000ff
        /*0124*/ 	.word	0x00000048
        /*0128*/ 	.short	0x0100
        /*012a*/ 	.byte	0x08
	.zero		1


	//   ....[10]....
        /*012c*/ 	.word	0x000005d0
        /*0130*/ 	.word	0x000000ff
        /*0134*/ 	.word	0x00000080
        /*0138*/ 	.short	0x0100
        /*013a*/ 	.byte	0x08
	.zero		1


	//   ....[11]....
        /*013c*/ 	.word	0x00000640
        /*0140*/ 	.word	0x000000ff
        /*0144*/ 	.word	0x00000088
        /*0148*/ 	.short	0x0100
        /*014a*/ 	.byte	0x08
	.zero		1


	//   ....[12]....
        /*014c*/ 	.word	0x00000660
        /*0150*/ 	.word	0x000000ff
        /*0154*/ 	.word	0x00000060
        /*0158*/ 	.short	0x0100
        /*015a*/ 	.byte	0x09
	.zero		1


	//   ....[13]....
        /*015c*/ 	.word	0x00000670
        /*0160*/ 	.word	0x000000ff
        /*0164*/ 	.word	0x00000068
        /*0168*/ 	.short	0x0100
        /*016a*/ 	.byte	0x09
	.zero		1


	//   ....[14]....
        /*016c*/ 	.word	0x00000680
        /*0170*/ 	.word	0x000000ff
        /*0174*/ 	.word	0x00000070
        /*0178*/ 	.short	0x0100
        /*017a*/ 	.byte	0x09
	.zero		1


	//   ....[15]....
        /*017c*/ 	.word	0x00000690
        /*0180*/ 	.word	0x000000ff
        /*0184*/ 	.word	0x00000078
        /*0188*/ 	.short	0x0100
        /*018a*/ 	.byte	0x09
	.zero		1


	//   ....[16]....
        /*018c*/ 	.word	0x00001440
        /*0190*/ 	.word	0x000000ff
        /*0194*/ 	.word	0xfffffff8
        /*0198*/ 	.short	0x010a
        /*019a*/ 	.byte	0x0f
	.zero		1


	//   ....[17]....
        /*019c*/ 	.word	0x00001920
        /*01a0*/ 	.word	0x000000ff
        /*01a4*/ 	.word	0x00000000
        /*01a8*/ 	.short	0x010a
        /*01aa*/ 	.byte	0x06
	.zero		1


	//   ....[18]....
        /*01ac*/ 	.word	0x00001960
        /*01b0*/ 	.word	0x000000ff
        /*01b4*/ 	.word	0x00000000
        /*01b8*/ 	.short	0x010a
        /*01ba*/ 	.byte	0x06
	.zero		1


	//   ....[19]....
        /*01bc*/ 	.word	0x00002260
        /*01c0*/ 	.word	0x000000ff
        /*01c4*/ 	.word	0x00000000
        /*01c8*/ 	.short	0x010a
        /*01ca*/ 	.byte	0x09
	.zero		1


	//   ....[20]....
        /*01cc*/ 	.word	0x000022a0
        /*01d0*/ 	.word	0x000000ff
        /*01d4*/ 	.word	0x00000000
        /*01d8*/ 	.short	0x010a
        /*01da*/ 	.byte	0x09
	.zero		1


	//   ....[21]....
        /*01dc*/ 	.word	0x00002900
        /*01e0*/ 	.word	0x000000ff
        /*01e4*/ 	.word	0x00000000
        /*01e8*/ 	.short	0x0101
        /*01ea*/ 	.byte	0x08
	.zero		1


	//   ....[22]....
        /*01ec*/ 	.word	0x00002e70
        /*01f0*/ 	.word	0x00000011
        /*01f4*/ 	.word	0x00000000
        /*01f8*/ 	.short	0x0101
        /*01fa*/ 	.byte	0x16
	.zero		1


	//   ....[23]....
        /*01fc*/ 	.word	0x00002f50
        /*0200*/ 	.word	0x000000ff
        /*0204*/ 	.word	0x00000000
        /*0208*/ 	.short	0x0101
        /*020a*/ 	.byte	0x08
	.zero		1


	//   ....[24]....
        /*020c*/ 	.word	0x00003000
        /*0210*/ 	.word	0x000000ff
        /*0214*/ 	.word	0x00000008
        /*0218*/ 	.short	0x010a
        /*021a*/ 	.byte	0x0f
	.zero		1


	//   ....[25]....
        /*021c*/ 	.word	0x000078a0
        /*0220*/ 	.word	0x00000004
        /*0224*/ 	.word	0x00000000
        /*0228*/ 	.short	0x0101
        /*022a*/ 	.byte	0x16
	.zero		1


	//   ....[26]....
        /*022c*/ 	.word	0x00008180
        /*0230*/ 	.word	0x00000013
        /*0234*/ 	.word	0x00000028
        /*0238*/ 	.short	0x010a
        /*023a*/ 	.byte	0x3f
	.zero		1


	//   ....[27]....
        /*023c*/ 	.word	0x000084f0
        /*0240*/ 	.word	0x0000000a
        /*0244*/ 	.word	0x00000088
        /*0248*/ 	.short	0x0101
        /*024a*/ 	.byte	0x3f
	.zero		1


	//   ....[28]....
        /*024c*/ 	.word	0x00008c50
        /*0250*/ 	.word	0x00000005
        /*0254*/ 	.word	0x00000000
        /*0258*/ 	.short	0x010a
        /*025a*/ 	.byte	0x3f
	.zero		1


	//   ....[29]....
        /*025c*/ 	.word	0x00008cd0
        /*0260*/ 	.word	0x00000007
        /*0264*/ 	.word	0x00000000
        /*0268*/ 	.short	0x010a
        /*026a*/ 	.byte	0x3f
	.zero		1


	//   ....[30]....
        /*026c*/ 	.word	0x00008d60
        /*0270*/ 	.word	0x00000008
        /*0274*/ 	.word	0x00000000
        /*0278*/ 	.short	0x010a
        /*027a*/ 	.byte	0x3f
	.zero		1


	//   ....[31]....
        /*027c*/ 	.word	0x00008df0
        /*0280*/ 	.word	0x0000000b
        /*0284*/ 	.word	0x00000000
        /*0288*/ 	.short	0x010a
        /*028a*/ 	.byte	0x3f
	.zero		1


	//   ....[32]....
        /*028c*/ 	.word	0x00008e80
        /*0290*/ 	.word	0x00000003
        /*0294*/ 	.word	0x00000000
        /*0298*/ 	.short	0x010a
        /*029a*/ 	.byte	0x3f
	.zero		1


	//   ....[33]....
        /*029c*/ 	.word	0x00008ef0
        /*02a0*/ 	.word	0x00000011
        /*02a4*/ 	.word	0xfffffff8
        /*02a8*/ 	.short	0x010a
        /*02aa*/ 	.byte	0x3f
	.zero		1


	//   ....[34]....
        /*02ac*/ 	.word	0x00008f50
        /*02b0*/ 	.word	0x00000011
        /*02b4*/ 	.word	0x00000000
        /*02b8*/ 	.short	0x010a
        /*02ba*/ 	.byte	0x3f
	.zero		1


	//   ....[35]....
        /*02bc*/ 	.word	0x00008fb0
        /*02c0*/ 	.word	0x00000012
        /*02c4*/ 	.word	0x00000000
        /*02c8*/ 	.short	0x010a
        /*02ca*/ 	.byte	0x3f
	.zero		1


	//   ....[36]....
        /*02cc*/ 	.word	0x00009010
        /*02d0*/ 	.word	0x00000011
        /*02d4*/ 	.word	0x00000008
        /*02d8*/ 	.short	0x010a
        /*02da*/ 	.byte	0x3f
	.zero		1


	//   ....[37]....
        /*02dc*/ 	.word	0x000090e0
        /*02e0*/ 	.word	0x00000013
        /*02e4*/ 	.word	0x00000028
        /*02e8*/ 	.short	0x010a
        /*02ea*/ 	.byte	0x3f
	.zero		1


	//   ....[38]....
        /*02ec*/ 	.word	0x000091c0
        /*02f0*/ 	.word	0x00000005
        /*02f4*/ 	.word	0x00000000
        /*02f8*/ 	.short	0x010a
        /*02fa*/ 	.byte	0x3f
	.zero		1


	//   ....[39]....
        /*02fc*/ 	.word	0x00009210
        /*0300*/ 	.word	0x00000007
        /*0304*/ 	.word	0x00000000
        /*0308*/ 	.short	0x010a
        /*030a*/ 	.byte	0x3f
	.zero		1


	//   ....[40]....
        /*030c*/ 	.word	0x00009260
        /*0310*/ 	.word	0x00000008
        /*0314*/ 	.word	0x00000000
        /*0318*/ 	.short	0x010a
        /*031a*/ 	.byte	0x3f
	.zero		1


	//   ....[41]....
        /*031c*/ 	.word	0x000092b0
        /*0320*/ 	.word	0x0000000b
        /*0324*/ 	.word	0x00000000
        /*0328*/ 	.short	0x010a
        /*032a*/ 	.byte	0x3f
	.zero		1


	//----- nvinfo : EIATTR_NUM_MBARRIERS
	.align		4
.L_28:
        /*032c*/ 	.byte	0x03, 0x38
        /*032e*/ 	.short	0x0010


	//----- nvinfo : EIATTR_EXIT_INSTR_OFFSETS
	.align		4
        /*0330*/ 	.byte	0x04, 0x1c
        /*0332*/ 	.short	(.L_30 - .L_29)


	//   ....[0]....
.L_29:
        /*0334*/ 	.word	0x00001170


	//   ....[1]....
        /*0338*/ 	.word	0x000011d0


	//   ....[2]....
        /*033c*/ 	.word	0x00007eb0


	//   ....[3]....
        /*0340*/ 	.word	0x00007ee0


	//   ....[4]....
        /*0344*/ 	.word	0x00008ed0


	//----- nvinfo : EIATTR_MAX_THREADS
	.align		4
.L_30:
        /*0348*/ 	.byte	0x04, 0x05
        /*034a*/ 	.short	(.L_32 - .L_31)
.L_31:
        /*034c*/ 	.word	0x00000180
        /*0350*/ 	.word	0x00000001
        /*0354*/ 	.word	0x00000001


	//----- nvinfo : EIATTR_CRS_STACK_SIZE
	.align		4
.L_32:
        /*0358*/ 	.byte	0x04, 0x1e
        /*035a*/ 	.short	(.L_34 - .L_33)
.L_33:
        /*035c*/ 	.word	0x00000000


	//----- nvinfo : EIATTR_CBANK_PARAM_SIZE
	.align		4
.L_34:
        /*0360*/ 	.byte	0x03, 0x19
        /*0362*/ 	.short	0x0470


	//----- nvinfo : EIATTR_PARAM_CBANK
	.align		4
        /*0364*/ 	.byte	0x04, 0x0a
        /*0366*/ 	.short	(.L_36 - .L_35)
	.align		4
.L_35:
        /*0368*/ 	.word	index@(.nv.constant0._ZN7cutlass13device_kernelINS_4gemm6kernel13GemmUniversalIN4cute5tupleIJiiiiEEENS1_10collective13CollectiveMmaINS1_37MainloopSm90TmaGmmaWarpSpecializedFP8ILi5ENS5_IJNS4_1CILi1EEESB_SB_EEENS1_32KernelTmaWarpSpecializedPingpongEEENS5_IJNSA_ILi64EEENSA_ILi128EEESF_EEENS_12float_e5m2_tENS5_IJlSB_lEEESI_SJ_NS4_8TiledMMAINS4_8MMA_AtomIJNS4_4SM904GMMA31MMA_64x128x32_F32E5M2E5M2_SS_TNILNSN_7ScaleInE1ELSP_1EEEEEENS4_6LayoutISC_NS5_IJNSA_ILi0EEEST_ST_EEEEENS5_IJNS4_10UnderscoreESW_SW_EEEEENS4_13SM90_TMA_LOADENS4_14ComposedLayoutINS4_7SwizzleILi2ELi4ELi3EEENS4_18smem_ptr_flag_bitsILi8EEENSS_INS5_IJNSA_ILi8EEESF_EEENS5_IJSF_SB_EEEEEEEvNS4_8identityESZ_S19_vS1A_EENS_8epilogue10collective6detail29Sm90TmaWarpSpecializedAdapterINS1D_15DefaultEpilogueISI_SJ_SJ_NS1C_6thread17LinearCombinationISI_Li1EffLNS1H_9ScaleType4KindE0ELNS_15FloatRoundStyleE2ESI_EENS1_15EpilogueDefaultEEEEEvvEEEEvNT_6ParamsE)
        /*036c*/ 	.short	0x0210
        /*036e*/ 	.short	0x0470


	//----- nvinfo : EIATTR_SW_WAR
	.align		4
.L_36:
        /*0370*/ 	.byte	0x04, 0x36
        /*0372*/ 	.short	(.L_38 - .L_37)
.L_37:
        /*0374*/ 	.word	0x00000008
.L_38:


//--------------------- .nv.callgraph             --------------------------
	.section	.nv.callgraph,"",@"SHT_CUDA_CALLGRAPH"
	.align	4
	.sectionentsize	8
	.align		4
        /*0000*/ 	.word	0x00000000
	.align		4
        /*0004*/ 	.word	0xffffffff
	.align		4
        /*0008*/ 	.word	0x00000000
	.align		4
        /*000c*/ 	.word	0xfffffffe
	.align		4
        /*0010*/ 	.word	0x00000000
	.align		4
        /*0014*/ 	.word	0xfffffffd
	.align		4
        /*0018*/ 	.word	0x00000000
	.align		4
        /*001c*/ 	.word	0xfffffffc


//--------------------- .nv.constant4             --------------------------
	.section	.nv.constant4,"a",@progbits
	.align	8
	.align		8
.nv.constant4:
        /*0000*/ 	.dword	_ZN40_INTERNAL_d299a89e_4_k_cu_6b853076_188374cuda3std3__45__cpo5beginE
	.align		8
        /*0008*/ 	.dword	_ZN40_INTERNAL_d299a89e_4_k_cu_6b853076_188374cuda3std3__45__cpo3endE
	.align		8
        /*0010*/ 	.dword	_ZN40_INTERNAL_d299a89e_4_k_cu_6b853076_188374cuda3std3__45__cpo6cbeginE
	.align		8
        /*0018*/ 	.dword	_ZN40_INTERNAL_d299a89e_4_k_cu_6b853076_188374cuda3std3__45__cpo4cendE
	.align		8
        /*0020*/ 	.dword	_ZN40_INTERNAL_d299a89e_4_k_cu_6b853076_188374cuda3std3__442_GLOBAL__N__d299a89e_4_k_cu_6b853076_188376ignoreE
	.align		8
        /*0028*/ 	.dword	_ZN40_INTERNAL_d299a89e_4_k_cu_6b853076_188374cuda3std3__419piecewise_constructE
	.align		8
        /*0030*/ 	.dword	_ZN40_INTERNAL_d299a89e_4_k_cu_6b853076_188374cuda3std3__48in_placeE
	.align		8
        /*0038*/ 	.dword	_ZN40_INTERNAL_d299a89e_4_k_cu_6b853076_188374cuda3std6ranges3__45__cpo4swapE
	.align		8
        /*0040*/ 	.dword	_ZN40_INTERNAL_d299a89e_4_k_cu_6b853076_188374cuda3std6ranges3__45__cpo9iter_moveE
	.align		8
        /*0048*/ 	.dword	_ZN40_INTERNAL_d299a89e_4_k_cu_6b853076_188374cute7productE
	.align		8
        /*0050*/ 	.dword	_ZN40_INTERNAL_d299a89e_4_k_cu_6b853076_188374cute1_E


//--------------------- .text._ZN7cutlass13device_kernelINS_4gemm6kernel13GemmUniversalIN4cute5tupleIJiiiiEEENS1_10collective13CollectiveMmaINS1_37MainloopSm90TmaGmmaWarpSpecializedFP8ILi5ENS5_IJNS4_1CILi1EEESB_SB_EEENS1_32KernelTmaWarpSpecializedPingpongEEENS5_IJNSA_ILi64EEENSA_ILi128EEESF_EEENS_12float_e5m2_tENS5_IJlSB_lEEESI_SJ_NS4_8TiledMMAINS4_8MMA_AtomIJNS4_4SM904GMMA31MMA_64x128x32_F32E5M2E5M2_SS_TNILNSN_7ScaleInE1ELSP_1EEEEEENS4_6LayoutISC_NS5_IJNSA_ILi0EEEST_ST_EEEEENS5_IJNS4_10UnderscoreESW_SW_EEEEENS4_13SM90_TMA_LOADENS4_14ComposedLayoutINS4_7SwizzleILi2ELi4ELi3EEENS4_18smem_ptr_flag_bitsILi8EEENSS_INS5_IJNSA_ILi8EEESF_EEENS5_IJSF_SB_EEEEEEEvNS4_8identityESZ_S19_vS1A_EENS_8epilogue10collective6detail29Sm90TmaWarpSpecializedAdapterINS1D_15DefaultEpilogueISI_SJ_SJ_NS1C_6thread17LinearCombinationISI_Li1EffLNS1H_9ScaleType4KindE0ELNS_15FloatRoundStyleE2ESI_EENS1_15EpilogueDefaultEEEEEvvEEEEvNT_6ParamsE --------------------------
	.section	.text._ZN7cutlass13device_kernelINS_4gemm6kernel13GemmUniversalIN4cute5tupleIJiiiiEEENS1_10collective13CollectiveMmaINS1_37MainloopSm90TmaGmmaWarpSpecializedFP8ILi5ENS5_IJNS4_1CILi1EEESB_SB_EEENS1_32KernelTmaWarpSpecializedPingpongEEENS5_IJNSA_ILi64EEENSA_ILi128EEESF_EEENS_12float_e5m2_tENS5_IJlSB_lEEESI_SJ_NS4_8TiledMMAINS4_8MMA_AtomIJNS4_4SM904GMMA31MMA_64x128x32_F32E5M2E5M2_SS_TNILNSN_7ScaleInE1ELSP_1EEEEEENS4_6LayoutISC_NS5_IJNSA_ILi0EEEST_ST_EEEEENS5_IJNS4_10UnderscoreESW_SW_EEEEENS4_13SM90_TMA_LOADENS4_14ComposedLayoutINS4_7SwizzleILi2ELi4ELi3EEENS4_18smem_ptr_flag_bitsILi8EEENSS_INS5_IJNSA_ILi8EEESF_EEENS5_IJSF_SB_EEEEEEEvNS4_8identityESZ_S19_vS1A_EENS_8epilogue10collective6detail29Sm90TmaWarpSpecializedAdapterINS1D_15DefaultEpilogueISI_SJ_SJ_NS1C_6thread17LinearCombinationISI_Li1EffLNS1H_9ScaleType4KindE0ELNS_15FloatRoundStyleE2ESI_EENS1_15EpilogueDefaultEEEEEvvEEEEvNT_6ParamsE,"ax",@progbits
	.align	128
.text._ZN7cutlass13device_kernelINS_4gemm6kernel13GemmUniversalIN4cute5tupleIJiiiiEEENS1_10collective13CollectiveMmaINS1_37MainloopSm90TmaGmmaWarpSpecializedFP8ILi5ENS5_IJNS4_1CILi1EEESB_SB_EEENS1_32KernelTmaWarpSpecializedPingpongEEENS5_IJNSA_ILi64EEENSA_ILi128EEESF_EEENS_12float_e5m2_tENS5_IJlSB_lEEESI_SJ_NS4_8TiledMMAINS4_8MMA_AtomIJNS4_4SM904GMMA31MMA_64x128x32_F32E5M2E5M2_SS_TNILNSN_7ScaleInE1ELSP_1EEEEEENS4_6LayoutISC_NS5_IJNSA_ILi0EEEST_ST_EEEEENS5_IJNS4_10UnderscoreESW_SW_EEEEENS4_13SM90_TMA_LOADENS4_14ComposedLayoutINS4_7SwizzleILi2ELi4ELi3EEENS4_18smem_ptr_flag_bitsILi8EEENSS_INS5_IJNSA_ILi8EEESF_EEENS5_IJSF_SB_EEEEEEEvNS4_8identityESZ_S19_vS1A_EENS_8epilogue10collective6detail29Sm90TmaWarpSpecializedAdapterINS1D_15DefaultEpilogueISI_SJ_SJ_NS1C_6thread17LinearCombinationISI_Li1EffLNS1H_9ScaleType4KindE0ELNS_15FloatRoundStyleE2ESI_EENS1_15EpilogueDefaultEEEEEvvEEEEvNT_6ParamsE:
        .type           _ZN7cutlass13device_kernelINS_4gemm6kernel13GemmUniversalIN4cute5tupleIJiiiiEEENS1_10collective13CollectiveMmaINS1_37MainloopSm90TmaGmmaWarpSpecializedFP8ILi5ENS5_IJNS4_1CILi1EEESB_SB_EEENS1_32KernelTmaWarpSpecializedPingpongEEENS5_IJNSA_ILi64EEENSA_ILi128EEESF_EEENS_12float_e5m2_tENS5_IJlSB_lEEESI_SJ_NS4_8TiledMMAINS4_8MMA_AtomIJNS4_4SM904GMMA31MMA_64x128x32_F32E5M2E5M2_SS_TNILNSN_7ScaleInE1ELSP_1EEEEEENS4_6LayoutISC_NS5_IJNSA_ILi0EEEST_ST_EEEEENS5_IJNS4_10UnderscoreESW_SW_EEEEENS4_13SM90_TMA_LOADENS4_14ComposedLayoutINS4_7SwizzleILi2ELi4ELi3EEENS4_18smem_ptr_flag_bitsILi8EEENSS_INS5_IJNSA_ILi8EEESF_EEENS5_IJSF_SB_EEEEEEEvNS4_8identityESZ_S19_vS1A_EENS_8epilogue10collective6detail29Sm90TmaWarpSpecializedAdapterINS1D_15DefaultEpilogueISI_SJ_SJ_NS1C_6thread17LinearCombinationISI_Li1EffLNS1H_9ScaleType4KindE0ELNS_15FloatRoundStyleE2ESI_EENS1_15EpilogueDefaultEEEEEvvEEEEvNT_6ParamsE,@function
        .size           _ZN7cutlass13device_kernelINS_4gemm6kernel13GemmUniversalIN4cute5tupleIJiiiiEEENS1_10collective13CollectiveMmaINS1_37MainloopSm90TmaGmmaWarpSpecializedFP8ILi5ENS5_IJNS4_1CILi1EEESB_SB_EEENS1_32KernelTmaWarpSpecializedPingpongEEENS5_IJNSA_ILi64EEENSA_ILi128EEESF_EEENS_12float_e5m2_tENS5_IJlSB_lEEESI_SJ_NS4_8TiledMMAINS4_8MMA_AtomIJNS4_4SM904GMMA31MMA_64x128x32_F32E5M2E5M2_SS_TNILNSN_7ScaleInE1ELSP_1EEEEEENS4_6LayoutISC_NS5_IJNSA_ILi0EEEST_ST_EEEEENS5_IJNS4_10UnderscoreESW_SW_EEEEENS4_13SM90_TMA_LOADENS4_14ComposedLayoutINS4_7SwizzleILi2ELi4ELi3EEENS4_18smem_ptr_flag_bitsILi8EEENSS_INS5_IJNSA_ILi8EEESF_EEENS5_IJSF_SB_EEEEEEEvNS4_8identityESZ_S19_vS1A_EENS_8epilogue10collective6detail29Sm90TmaWarpSpecializedAdapterINS1D_15DefaultEpilogueISI_SJ_SJ_NS1C_6thread17LinearCombinationISI_Li1EffLNS1H_9ScaleType4KindE0ELNS_15FloatRoundStyleE2ESI_EENS1_15EpilogueDefaultEEEEEvvEEEEvNT_6ParamsE,(.L_x_206 - _ZN7cutlass13device_kernelINS_4gemm6kernel13GemmUniversalIN4cute5tupleIJiiiiEEENS1_10collective13CollectiveMmaINS1_37MainloopSm90TmaGmmaWarpSpecializedFP8ILi5ENS5_IJNS4_1CILi1EEESB_SB_EEENS1_32KernelTmaWarpSpecializedPingpongEEENS5_IJNSA_ILi64EEENSA_ILi128EEESF_EEENS_12float_e5m2_tENS5_IJlSB_lEEESI_SJ_NS4_8TiledMMAINS4_8MMA_AtomIJNS4_4SM904GMMA31MMA_64x128x32_F32E5M2E5M2_SS_TNILNSN_7ScaleInE1ELSP_1EEEEEENS4_6LayoutISC_NS5_IJNSA_ILi0EEEST_ST_EEEEENS5_IJNS4_10UnderscoreESW_SW_EEEEENS4_13SM90_TMA_LOADENS4_14ComposedLayoutINS4_7SwizzleILi2ELi4ELi3EEENS4_18smem_ptr_flag_bitsILi8EEENSS_INS5_IJNSA_ILi8EEESF_EEENS5_IJSF_SB_EEEEEEEvNS4_8identityESZ_S19_vS1A_EENS_8epilogue10collective6detail29Sm90TmaWarpSpecializedAdapterINS1D_15DefaultEpilogueISI_SJ_SJ_NS1C_6thread17LinearCombinationISI_Li1EffLNS1H_9ScaleType4KindE0ELNS_15FloatRoundStyleE2ESI_EENS1_15EpilogueDefaultEEEEEvvEEEEvNT_6ParamsE)
        .other          _ZN7cutlass13device_kernelINS_4gemm6kernel13GemmUniversalIN4cute5tupleIJiiiiEEENS1_10collective13CollectiveMmaINS1_37MainloopSm90TmaGmmaWarpSpecializedFP8ILi5ENS5_IJNS4_1CILi1EEESB_SB_EEENS1_32KernelTmaWarpSpecializedPingpongEEENS5_IJNSA_ILi64EEENSA_ILi128EEESF_EEENS_12float_e5m2_tENS5_IJlSB_lEEESI_SJ_NS4_8TiledMMAINS4_8MMA_AtomIJNS4_4SM904GMMA31MMA_64x128x32_F32E5M2E5M2_SS_TNILNSN_7ScaleInE1ELSP_1EEEEEENS4_6LayoutISC_NS5_IJNSA_ILi0EEEST_ST_EEEEENS5_IJNS4_10UnderscoreESW_SW_EEEEENS4_13SM90_TMA_LOADENS4_14ComposedLayoutINS4_7SwizzleILi2ELi4ELi3EEENS4_18smem_ptr_flag_bitsILi8EEENSS_INS5_IJNSA_ILi8EEESF_EEENS5_IJSF_SB_EEEEEEEvNS4_8identityESZ_S19_vS1A_EENS_8epilogue10collective6detail29Sm90TmaWarpSpecializedAdapterINS1D_15DefaultEpilogueISI_SJ_SJ_NS1C_6thread17LinearCombinationISI_Li1EffLNS1H_9ScaleType4KindE0ELNS_15FloatRoundStyleE2ESI_EENS1_15EpilogueDefaultEEEEEvvEEEEvNT_6ParamsE,@"STO_CUDA_ENTRY STV_DEFAULT"
_ZN7cutlass13device_kernelINS_4gemm6kernel13GemmUniversalIN4cute5tupleIJiiiiEEENS1_10collective13CollectiveMmaINS1_37MainloopSm90TmaGmmaWarpSpecializedFP8ILi5ENS5_IJNS4_1CILi1EEESB_SB_EEENS1_32KernelTmaWarpSpecializedPingpongEEENS5_IJNSA_ILi64EEENSA_ILi128EEESF_EEENS_12float_e5m2_tENS5_IJlSB_lEEESI_SJ_NS4_8TiledMMAINS4_8MMA_AtomIJNS4_4SM904GMMA31MMA_64x128x32_F32E5M2E5M2_SS_TNILNSN_7ScaleInE1ELSP_1EEEEEENS4_6LayoutISC_NS5_IJNSA_ILi0EEEST_ST_EEEEENS5_IJNS4_10UnderscoreESW_SW_EEEEENS4_13SM90_TMA_LOADENS4_14ComposedLayoutINS4_7SwizzleILi2ELi4ELi3EEENS4_18smem_ptr_flag_bitsILi8EEENSS_INS5_IJNSA_ILi8EEESF_EEENS5_IJSF_SB_EEEEEEEvNS4_8identityESZ_S19_vS1A_EENS_8epilogue10collective6detail29Sm90TmaWarpSpecializedAdapterINS1D_15DefaultEpilogueISI_SJ_SJ_NS1C_6thread17LinearCombinationISI_Li1EffLNS1H_9ScaleType4KindE0ELNS_15FloatRoundStyleE2ESI_EENS1_15EpilogueDefaultEEEEEvvEEEEvNT_6ParamsE:
[----:B------:R-:W-:Y:S01]  /*0000*/  LDC R1, c[0x0][0x28] ;  /* 0x00000a00ff017b82 */ /* 0x000fe20000000800 */
[----:B------:R-:W0:Y:S01]  /*0010*/  S2R R13, SR_TID.X ;  /* 0x00000000000d7919 */ /* 0x000e220000002100 */
[----:B------:R-:W-:Y:S01]  /*0020*/  ELECT P0, URZ, PT ;  /* 0x00000000003f782f */ /* 0x000fe20003800000 */
[----:B------:R-:W-:Y:S01]  /*0030*/  BSSY B0, `(.L_x_0) ;  /* 0x000000f000007945 */ /* 0x000fe20003800000 */
[--C-:B0-----:R-:W-:Y:S02]  /*0040*/  SHF.R.U32.HI R0, RZ, 0x5, R13.reuse ;  /* 0x00000005ff007819 */ /* 0x101fe4000001160d */
[----:B------:R-:W-:-:S03]  /*0050*/  SHF.R.U32.HI R4, RZ, 0x7, R13 ;  /* 0x00000007ff047819 */ /* 0x000fc6000001160d */
[----:B------:R-:W0:Y:S04]  /*0060*/  SHFL.IDX PT, R2, R0, RZ, 0x1f ;  /* 0x00001fff00027589 */ /* 0x000e2800000e0000 */
[----:B------:R1:W2:Y:S01]  /*0070*/  SHFL.IDX PT, R5, R4, RZ, 0x1f ;  /* 0x00001fff04057589 */ /* 0x0002a200000e0000 */
[----:B0-----:R-:W-:-:S13]  /*0080*/  ISETP.NE.OR P0, PT, R2, RZ, !P0 ;  /* 0x000000ff0200720c */ /* 0x001fda0004705670 */
[----:B-12---:R-:W-:Y:S05]  /*0090*/  @P0 BRA `(.L_x_1) ;  /* 0x0000000000200947 */ /* 0x006fea0003800000 */
[----:B------:R-:W-:Y:S02]  /*00a0*/  ULDC.64 UR4, c[0x0][0x198] ;  /* 0x0000660000047ab9 */ /* 0x000fe40000000a00 */
[----:B------:R-:W-:Y:S02]  /*00b0*/  UIADD3 UR6, UP0, UR4, 0xf0, URZ ;  /* 0x000000f004067890 */ /* 0x000fe4000ff1e03f */
[----:B------:R-:W-:Y:S02]  /*00c0*/  UIADD3 UR4, UP1, UR4, 0x1f0, URZ ;  /* 0x000001f004047890 */ /* 0x000fe4000ff3e03f */
[----:B------:R-:W-:Y:S02]  /*00d0*/  UIADD3.X UR7, URZ, UR5, URZ, UP0, !UPT ;  /* 0x000000053f077290 */ /* 0x000fe400087fe43f */
[----:B------:R-:W-:-:S07]  /*00e0*/  UIADD3.X UR5, URZ, UR5, URZ, UP1, !UPT ;  /* 0x000000053f057290 */ /* 0x000fce0008ffe43f */
[----:B------:R0:W-:Y:S02]  /*00f0*/  UTMACCTL.PF [UR6] ;  /* 0x00000000060079b9 */ /* 0x0001e40008040000 */
[----:B------:R0:W-:Y:S02]  /*0100*/  UTMACCTL.PF [UR4] ;  /* 0x00000000040079b9 */ /* 0x0001e40008040000 */
[----:B0-----:R-:W-:Y:S01]  /*0110*/  NOP ;  /* 0x0000000000007918 */ /* 0x001fe20000000000 */
.L_x_1:
[----:B------:R-:W-:Y:S05]  /*0120*/  BSYNC B0 ;  /* 0x0000000000007941 */ /* 0x000fea0003800000 */
.L_x_0:
[----:B------:R-:W0:Y:S02]  /*0130*/  SHFL.IDX PT, R3, R0, RZ, 0x1f ;  /* 0x00001fff00037589 */ /* 0x000e2400000e0000 */
[----:B0-----:R-:W-:-:S13]  /*0140*/  ISETP.NE.AND P0, PT, R3, RZ, PT ;  /* 0x000000ff0300720c */ /* 0x001fda0003f05270 */
[----:B------:R-:W-:Y:S05]  /*0150*/  @P0 BRA `(.L_x_2) ;  /* 0x0000000000600947 */ /* 0x000fea0003800000 */
[----:B------:R-:W0:Y:S01]  /*0160*/  S2UR UR8, SR_CgaCtaId ;  /* 0x00000000000879c3 */ /* 0x000e220000008800 */
[----:B------:R-:W-:Y:S01]  /*0170*/  UMOV UR4, 0x400 ;  /* 0x0000040000047882 */ /* 0x000fe20000000000 */
[----:B------:R-:W-:Y:S01]  /*0180*/  UMOV UR5, 0x1 ;  /* 0x0000000100057882 */ /* 0x000fe20000000000 */
[----:B------:R-:W-:Y:S01]  /*0190*/  UMOV UR6, 0x80 ;  /* 0x0000008000067882 */ /* 0x000fe20000000000 */
[----:B------:R-:W-:Y:S01]  /*01a0*/  ELECT P0, URZ, PT ;  /* 0x00000000003f782f */ /* 0x000fe20003800000 */
[----:B------:R-:W-:-:S04]  /*01b0*/  UIADD3 UR6, -UR6, 0x100000, URZ ;  /* 0x0010000006067890 */ /* 0x000fc8000fffe13f */
[----:B------:R-:W-:Y:S02]  /*01c0*/  USHF.L.U32 UR7, UR6, 0xb, URZ ;  /* 0x0000000b06077899 */ /* 0x000fe4000800063f */
[----:B------:R-:W-:Y:S02]  /*01d0*/  USHF.L.U32 UR6, UR6, 0x1, URZ ;  /* 0x0000000106067899 */ /* 0x000fe4000800063f */
[----:B0-----:R-:W-:Y:S02]  /*01e0*/  ULEA UR8, UR8, UR4, 0x18 ;  /* 0x0000000408087291 */ /* 0x001fe4000f8ec03f */
[----:B------:R-:W-:-:S04]  /*01f0*/  UIADD3 UR4, -UR5, 0x100000, URZ ;  /* 0x0010000005047890 */ /* 0x000fc8000fffe13f */
[----:B------:R-:W-:Y:S02]  /*0200*/  USHF.L.U32 UR5, UR4, 0xb, URZ ;  /* 0x0000000b04057899 */ /* 0x000fe4000800063f */
[----:B------:R-:W-:Y:S01]  /*0210*/  USHF.L.U32 UR4, UR4, 0x1, URZ ;  /* 0x0000000104047899 */ /* 0x000fe2000800063f */
[----:B------:R-:W0:Y:S11]  /*0220*/  FENCE.VIEW.ASYNC.S ;  /* 0x00000000000073c6 */ /* 0x000e360000000000 */
[----:B0-----:R0:W1:Y:S01]  /*0230*/  SYNCS.EXCH.64 URZ, [UR8], UR4 ;  /* 0x00000004083f75b2 */ /* 0x0010620008000100 */
[----:B------:R0:W2:Y:S01]  /*0240*/  SYNCS.EXCH.64 URZ, [UR8+0x28], UR6 ;  /* 0x00002806083f75b2 */ /* 0x0000a20008000100 */
[----:B------:R0:W3:Y:S01]  /*0250*/  SYNCS.EXCH.64 URZ, [UR8+0x8], UR4 ;  /* 0x00000804083f75b2 */ /* 0x0000e20008000100 */
[----:B------:R0:W4:Y:S01]  /*0260*/  SYNCS.EXCH.64 URZ, [UR8+0x30], UR6 ;  /* 0x00003006083f75b2 */ /* 0x0001220008000100 */
[----:B------:R0:W0:Y:S01]  /*0270*/  SYNCS.EXCH.64 URZ, [UR8+0x10], UR4 ;  /* 0x00001004083f75b2 */ /* 0x0000220008000100 */
[----:B------:R0:W0:Y:S01]  /*0280*/  SYNCS.EXCH.64 URZ, [UR8+0x38], UR6 ;  /* 0x00003806083f75b2 */ /* 0x0000220008000100 */
[----:B------:R0:W0:Y:S01]  /*0290*/  SYNCS.EXCH.64 URZ, [UR8+0x18], UR4 ;  /* 0x00001804083f75b2 */ /* 0x0000220008000100 */
[----:B------:R0:W0:Y:S01]  /*02a0*/  SYNCS.EXCH.64 URZ, [UR8+0x40], UR6 ;  /* 0x00004006083f75b2 */ /* 0x0000220008000100 */
[----:B------:R0:W0:Y:S01]  /*02b0*/  SYNCS.EXCH.64 URZ, [UR8+0x20], UR4 ;  /* 0x00002004083f75b2 */ /* 0x0000220008000100 */
[----:B------:R0:W0:Y:S01]  /*02c0*/  SYNCS.EXCH.64 URZ, [UR8+0x48], UR6 ;  /* 0x00004806083f75b2 */ /* 0x0000220008000100 */
[----:B------:R-:W-:Y:S01]  /*02d0*/  NOP ;  /* 0x0000000000007918 */ /* 0x000fe20000000000 */
.L_x_2:
[----:B------:R-:W5:Y:S01]  /*02e0*/  SHFL.IDX PT, R6, R0, RZ, 0x1f ;  /* 0x00001fff00067589 */ /* 0x000f6200000e0000 */
[----:B------:R-:W-:Y:S01]  /*02f0*/  ELECT P0, URZ, PT ;  /* 0x00000000003f782f */ /* 0x000fe20003800000 */
[----:B------:R-:W-:Y:S01]  /*0300*/  NOP ;  /* 0x0000000000007918 */ /* 0x000fe20000000000 */
[----:B------:R-:W-:Y:S01]  /*0310*/  ELECT P1, URZ, PT ;  /* 0x00000000003f782f */ /* 0x000fe20003820000 */
[----:B------:R1:W2:Y:S01]  /*0320*/  SHFL.IDX PT, R3, R0, RZ, 0x1f ;  /* 0x00001fff00037589 */ /* 0x0002a200000e0000 */
[----:B0-----:R-:W-:Y:S01]  /*0330*/  UMOV UR4, 0x20 ;  /* 0x0000002000047882 */ /* 0x001fe20000000000 */
[----:B------:R-:W-:Y:S01]  /*0340*/  UMOV UR11, 0x80 ;  /* 0x00000080000b7882 */ /* 0x000fe20000000000 */
[----:B------:R-:W-:Y:S01]  /*0350*/  NOP ;  /* 0x0000000000007918 */ /* 0x000fe20000000000 */
[----:B------:R-:W0:Y:S01]  /*0360*/  SHFL.IDX PT, R4, R4, RZ, 0x1f ;  /* 0x00001fff04047589 */ /* 0x000e2200000e0000 */
[C---:B------:R-:W-:Y:S01]  /*0370*/  VIADD R33, R5.reuse, 0xffffffff ;  /* 0xffffffff05217836 */ /* 0x040fe20000000000 */
[----:B------:R-:W-:Y:S01]  /*0380*/  ULDC.64 UR18, c[0x0][0x208] ;  /* 0x0000820000127ab9 */ /* 0x000fe20000000a00 */
[----:B------:R-:W-:-:S02]  /*0390*/  ISETP.NE.AND P3, PT, R5, RZ, PT ;  /* 0x000000ff0500720c */ /* 0x000fc40003f65270 */
[----:B-1----:R-:W-:Y:S02]  /*03a0*/  SHF.R.S32.HI R0, RZ, 0x1f, R13 ;  /* 0x0000001fff007819 */ /* 0x002fe4000001140d */
[----:B------:R-:W-:Y:S02]  /*03b0*/  ISETP.GE.U32.AND P2, PT, R33, 0x2, PT ;  /* 0x000000022100780c */ /* 0x000fe40003f46070 */
[----:B------:R-:W-:-:S04]  /*03c0*/  LEA.HI R0, R0, R13, RZ, 0x7 ;  /* 0x0000000d00007211 */ /* 0x000fc800078f38ff */
[----:B------:R-:W-:Y:S02]  /*03d0*/  LOP3.LUT R0, R0, 0xffffff80, RZ, 0xc0, !PT ;  /* 0xffffff8000007812 */ /* 0x000fe400078ec0ff */
[----:B-----5:R-:W-:-:S03]  /*03e0*/  ISETP.NE.OR P0, PT, R6, RZ, !P0 ;  /* 0x000000ff0600720c */ /* 0x020fc60004705670 */
[----:B------:R-:W-:Y:S01]  /*03f0*/  IMAD.IADD R11, R13, 0x1, -R0 ;  /* 0x000000010d0b7824 */ /* 0x000fe200078e0a00 */
[----:B--2---:R-:W-:Y:S02]  /*0400*/  ISETP.NE.OR P1, PT, R3, RZ, !P1 ;  /* 0x000000ff0300720c */ /* 0x004fe40004f25670 */
[----:B------:R-:W-:Y:S02]  /*0410*/  SHF.R.S32.HI R3, RZ, 0x1f, R2 ;  /* 0x0000001fff037819 */ /* 0x000fe40000011402 */
[----:B0-----:R-:W-:Y:S02]  /*0420*/  R2UR UR15, R4 ;  /* 0x00000000040f72ca */ /* 0x001fe400000e0000 */
[----:B------:R-:W-:-:S03]  /*0430*/  LEA.HI R3, R3, R2, RZ, 0x2 ;  /* 0x0000000203037211 */ /* 0x000fc600078f10ff */
[----:B------:R-:W-:Y:S01]  /*0440*/  VOTEU.ALL UP0, P0 ;  /* 0x00000000003f7886 */ /* 0x000fe20000000000 */
[----:B------:R-:W-:-:S03]  /*0450*/  LOP3.LUT R3, R3, 0xfffffffc, RZ, 0xc0, !PT ;  /* 0xfffffffc03037812 */ /* 0x000fc600078ec0ff */
[----:B------:R-:W-:Y:S01]  /*0460*/  VOTEU.ALL UP1, P1 ;  /* 0x00000000003f7886 */ /* 0x000fe20000820000 */
[----:B------:R-:W0:Y:S01]  /*0470*/  @!UP0 S2UR UR7, SR_CgaCtaId ;  /* 0x00000000000789c3 */ /* 0x000e220000008800 */
[----:B------:R-:W-:Y:S01]  /*0480*/  @!UP0 UMOV UR6, 0x400 ;  /* 0x0000040000068882 */ /* 0x000fe20000000000 */
[----:B------:R-:W-:-:S04]  /*0490*/  @!UP0 UIADD3 UR4, -UR4, 0x100000, URZ ;  /* 0x0010000004048890 */ /* 0x000fc8000fffe13f */
[----:B------:R-:W-:Y:S02]  /*04a0*/  @!UP0 USHF.L.U32 UR5, UR4, 0xb, URZ ;  /* 0x0000000b04058899 */ /* 0x000fe4000800063f */
[----:B------:R-:W-:Y:S01]  /*04b0*/  @!UP0 USHF.L.U32 UR4, UR4, 0x1, URZ ;  /* 0x0000000104048899 */ /* 0x000fe2000800063f */
[----:B------:R-:W-:Y:S01]  /*04c0*/  IMAD.IADD R20, R2, 0x1, -R3 ;  /* 0x0000000102147824 */ /* 0x000fe200078e0a03 */
[----:B------:R-:W-:Y:S01]  /*04d0*/  @!UP1 UMOV UR9, 0x400 ;  /* 0x0000040000099882 */ /* 0x000fe20000000000 */
[----:B------:R-:W-:Y:S01]  /*04e0*/  VOTEU.ALL UP2, P1 ;  /* 0x00000000003f7886 */ /* 0x000fe20000840000 */
[----:B------:R-:W-:Y:S01]  /*04f0*/  VOTEU.ALL UP3, P1 ;  /* 0x00000000003f7886 */ /* 0x000fe20000860000 */
[----:B------:R-:W-:Y:S01]  /*0500*/  VOTEU.ALL UP4, P1 ;  /* 0x00000000003f7886 */ /* 0x000fe20000880000 */
[----:B------:R-:W1:Y:S01]  /*0510*/  @!UP1 S2UR UR10, SR_CgaCtaId ;  /* 0x00000000000a99c3 */ /* 0x000e620000008800 */
[----:B------:R-:W-:Y:S01]  /*0520*/  VOTEU.ALL UP5, P1 ;  /* 0x00000000003f7886 */ /* 0x000fe200008a0000 */
[----:B0-----:R-:W-:-:S02]  /*0530*/  @!UP0 ULEA UR8, UR7, UR6, 0x18 ;  /* 0x0000000607088291 */ /* 0x001fc4000f8ec03f */
[----:B------:R-:W-:-:S04]  /*0540*/  @!UP1 UIADD3 UR6, -UR11, 0x100000, URZ ;  /* 0x001000000b069890 */ /* 0x000fc8000fffe13f */
[----:B------:R-:W-:Y:S02]  /*0550*/  @!UP1 USHF.L.U32 UR7, UR6, 0xb, URZ ;  /* 0x0000000b06079899 */ /* 0x000fe4000800063f */
[----:B------:R-:W-:Y:S01]  /*0560*/  @!UP1 USHF.L.U32 UR6, UR6, 0x1, URZ ;  /* 0x0000000106069899 */ /* 0x000fe2000800063f */
[----:B------:R-:W-:Y:S01]  /*0570*/  VOTEU.ALL UP0, P0 ;  /* 0x00000000003f7886 */ /* 0x000fe20000000000 */
[----:B-1----:R-:W-:Y:S01]  /*0580*/  @!UP1 ULEA UR9, UR10, UR9, 0x18 ;  /* 0x000000090a099291 */ /* 0x002fe2000f8ec03f */
[----:B------:R-:W-:Y:S02]  /*0590*/  VOTEU.ALL UP1, P0 ;  /* 0x00000000003f7886 */ /* 0x000fe40000020000 */
[----:B------:R-:W-:Y:S01]  /*05a0*/  ULDC.64 UR10, c[0x0][0x598] ;  /* 0x00016600000a7ab9 */ /* 0x000fe20000000a00 */
[----:B------:R-:W-:Y:S01]  /*05b0*/  ISETP.NE.AND P0, PT, R20, 0x3, PT ;  /* 0x000000031400780c */ /* 0x000fe20003f05270 */
[----:B------:R-:W0:Y:S02]  /*05c0*/  FENCE.VIEW.ASYNC.S ;  /* 0x00000000000073c6 */ /* 0x000e240000000000 */
[----:B0-----:R0:W3:Y:S01]  /*05d0*/  @!UP0 SYNCS.EXCH.64 URZ, [UR8+0x80], UR4 ;  /* 0x00008004083f85b2 */ /* 0x0010e20008000100 */
[----:B------:R-:W-:-:S02]  /*05e0*/  ISETP.NE.U32.AND P1, PT, RZ, UR10, PT ;  /* 0x0000000aff007c0c */ /* 0x000fc4000bf25070 */
[----:B------:R-:W-:Y:S02]  /*05f0*/  ISETP.EQ.OR P0, PT, R20, RZ, !P0 ;  /* 0x000000ff1400720c */ /* 0x000fe40004702670 */
[----:B------:R-:W-:Y:S02]  /*0600*/  ISETP.NE.AND.EX P1, PT, RZ, UR11, PT, P1 ;  /* 0x0000000bff007c0c */ /* 0x000fe4000bf25310 */
[----:B------:R-:W-:-:S04]  /*0610*/  ISETP.EQ.AND P0, PT, R5, RZ, P0 ;  /* 0x000000ff0500720c */ /* 0x000fc80000702270 */
[----:B------:R-:W-:-:S04]  /*0620*/  SEL R7, RZ, 0x1, !P0 ;  /* 0x00000001ff077807 */ /* 0x000fc80004000000 */
[----:B------:R-:W-:Y:S01]  /*0630*/  SEL R7, R7, 0x2, P2 ;  /* 0x0000000207077807 */ /* 0x000fe20001000000 */
[----:B------:R0:W3:Y:S01]  /*0640*/  @!UP1 SYNCS.EXCH.64 URZ, [UR8+0x88], UR4 ;  /* 0x00008804083f95b2 */ /* 0x0000e20008000100 */
[----:B------:R-:W-:Y:S01]  /*0650*/  NOP ;  /* 0x0000000000007918 */ /* 0x000fe20000000000 */
[----:B------:R0:W3:Y:S01]  /*0660*/  @!UP2 SYNCS.EXCH.64 URZ, [UR9+0x60], UR6 ;  /* 0x00006006093fa5b2 */ /* 0x0000e20008000100 */
[----:B------:R0:W3:Y:S01]  /*0670*/  @!UP3 SYNCS.EXCH.64 URZ, [UR9+0x68], UR6 ;  /* 0x00006806093fb5b2 */ /* 0x0000e20008000100 */
[----:B------:R0:W3:Y:S01]  /*0680*/  @!UP4 SYNCS.EXCH.64 URZ, [UR9+0x70], UR6 ;  /* 0x00007006093fc5b2 */ /* 0x0000e20008000100 */
[----:B------:R0:W3:Y:S01]  /*0690*/  @!UP5 SYNCS.EXCH.64 URZ, [UR9+0x78], UR6 ;  /* 0x00007806093fd5b2 */ /* 0x0000e20008000100 */
[----:B------:R-:W-:Y:S01]  /*06a0*/  NOP ;  /* 0x0000000000007918 */ /* 0x000fe20000000000 */
[----:B---34-:R-:W-:Y:S06]  /*06b0*/  BAR.SYNC.DEFER_BLOCKING 0x0 ;  /* 0x0000000000007b1d */ /* 0x018fec0000010000 */
[----:B0-----:R-:W-:Y:S05]  /*06c0*/  @!P1 BRA `(.L_x_3) ;  /* 0x00000000001c9947 */ /* 0x001fea0003800000 */
[----:B------:R-:W0:Y:S02]  /*06d0*/  LDC.64 R2, c[0x0][0x598] ;  /* 0x00016600ff027b82 */ /* 0x000e240000000a00 */
[----:B0-----:R-:W2:Y:S02]  /*06e0*/  LDG.E.64 R2, desc[UR18][R2.64] ;  /* 0x0000001202027981 */ /* 0x001ea4000c1e1b00 */
[----:B--2---:R-:W-:-:S04]  /*06f0*/  ISETP.NE.U32.AND P0, PT, R2, RZ, PT ;  /* 0x000000ff0200720c */ /* 0x004fc80003f05070 */
[----:B------:R-:W-:-:S13]  /*0700*/  ISETP.NE.AND.EX P0, PT, R3, RZ, PT, P0 ;  /* 0x000000ff0300720c */ /* 0x000fda0003f05300 */
[----:B------:R-:W-:Y:S05]  /*0710*/  @!P0 BRA `(.L_x_3) ;  /* 0x0000000000088947 */ /* 0x000fea0003800000 */
[----:B------:R2:W5:Y:S01]  /*0720*/  LD.E R10, desc[UR18][R2.64] ;  /* 0x00000012020a7980 */ /* 0x000562000c101900 */
[----:B------:R-:W-:Y:S05]  /*0730*/  BRA `(.L_x_4) ;  /* 0x0000000000207947 */ /* 0x000fea0003800000 */
.L_x_3:
[----:B------:R-:W-:Y:S02]  /*0740*/  ULDC.64 UR4, c[0x0][0x588] ;  /* 0x0001620000047ab9 */ /* 0x000fe40000000a00 */
[----:B------:R-:W-:-:S04]  /*0750*/  ISETP.NE.U32.AND P0, PT, RZ, UR4, PT ;  /* 0x00000004ff007c0c */ /* 0x000fc8000bf05070 */
[----:B------:R-:W-:-:S13]  /*0760*/  ISETP.NE.AND.EX P0, PT, RZ, UR5, PT, P0 ;  /* 0x00000005ff007c0c */ /* 0x000fda000bf05300 */
[----:B------:R-:W-:Y:S05]  /*0770*/  @!P0 BRA `(.L_x_5) ;  /* 0x00000000000c8947 */ /* 0x000fea0003800000 */
[----:B------:R-:W0:Y:S02]  /*0780*/  LDC.64 R2, c[0x0][0x588] ;  /* 0x00016200ff027b82 */ /* 0x000e240000000a00 */
[----:B0-----:R1:W5:Y:S01]  /*0790*/  LDG.E R10, desc[UR18][R2.64] ;  /* 0x00000012020a7981 */ /* 0x001362000c1e1900 */
[----:B------:R-:W-:Y:S05]  /*07a0*/  BRA `(.L_x_4) ;  /* 0x0000000000047947 */ /* 0x000fea0003800000 */
.L_x_5:
[----:B------:R-:W0:Y:S02]  /*07b0*/  LDC R10, c[0x0][0x580] ;  /* 0x00016000ff0a7b82 */ /* 0x000e240000000800 */
.L_x_4:
[----:B------:R-:W-:Y:S02]  /*07c0*/  ULDC.64 UR4, c[0x0][0x5a0] ;  /* 0x0001680000047ab9 */ /* 0x000fe40000000a00 */
[----:B------:R-:W-:-:S04]  /*07d0*/  ISETP.NE.U32.AND P0, PT, RZ, UR4, PT ;  /* 0x00000004ff007c0c */ /* 0x000fc8000bf05070 */
[----:B------:R-:W-:-:S13]  /*07e0*/  ISETP.NE.AND.EX P0, PT, RZ, UR5, PT, P0 ;  /* 0x00000005ff007c0c */ /* 0x000fda000bf05300 */
[----:B------:R-:W-:Y:S05]  /*07f0*/  @!P0 BRA `(.L_x_6) ;  /* 0x00000000001c8947 */ /* 0x000fea0003800000 */
[----:B-12---:R-:W1:Y:S02]  /*0800*/  LDC.64 R2, c[0x0][0x5a0] ;  /* 0x00016800ff027b82 */ /* 0x006e640000000a00 */
[----:B-1----:R-:W2:Y:S02]  /*0810*/  LDG.E.64 R2, desc[UR18][R2.64] ;  /* 0x0000001202027981 */ /* 0x002ea4000c1e1b00 */
[----:B--2---:R-:W-:-:S04]  /*0820*/  ISETP.NE.U32.AND P0, PT, R2, RZ, PT ;  /* 0x000000ff0200720c */ /* 0x004fc80003f05070 */
[----:B------:R-:W-:-:S13]  /*0830*/  ISETP.NE.AND.EX P0, PT, R3, RZ, PT, P0 ;  /* 0x000000ff0300720c */ /* 0x000fda0003f05300 */
[----:B------:R-:W-:Y:S05]  /*0840*/  @!P0 BRA `(.L_x_6) ;  /* 0x0000000000088947 */ /* 0x000fea0003800000 */
[----:B------:R1:W5:Y:S01]  /*0850*/  LD.E R12, desc[UR18][R2.64] ;  /* 0x00000012020c7980 */ /* 0x000362000c101900 */
[----:B------:R-:W-:Y:S05]  /*0860*/  BRA `(.L_x_7) ;  /* 0x0000000000207947 */ /* 0x000fea0003800000 */
.L_x_6:
[----:B------:R-:W-:Y:S02]  /*0870*/  ULDC.64 UR4, c[0x0][0x590] ;  /* 0x0001640000047ab9 */ /* 0x000fe40000000a00 */
[----:B------:R-:W-:-:S04]  /*0880*/  ISETP.NE.U32.AND P0, PT, RZ, UR4, PT ;  /* 0x00000004ff007c0c */ /* 0x000fc8000bf05070 */
[----:B------:R-:W-:-:S13]  /*0890*/  ISETP.NE.AND.EX P0, PT, RZ, UR5, PT, P0 ;  /* 0x00000005ff007c0c */ /* 0x000fda000bf05300 */
[----:B------:R-:W-:Y:S05]  /*08a0*/  @!P0 BRA `(.L_x_8) ;  /* 0x00000000000c8947 */ /* 0x000fea0003800000 */
[----:B-12---:R-:W1:Y:S02]  /*08b0*/  LDC.64 R2, c[0x0][0x590] ;  /* 0x00016400ff027b82 */ /* 0x006e640000000a00 */
[----:B-1----:R4:W5:Y:S01]  /*08c0*/  LDG.E R12, desc[UR18][R2.64] ;  /* 0x00000012020c7981 */ /* 0x002962000c1e1900 */
[----:B------:R-:W-:Y:S05]  /*08d0*/  BRA `(.L_x_7) ;  /* 0x0000000000047947 */ /* 0x000fea0003800000 */
.L_x_8:
[----:B------:R-:W3:Y:S02]  /*08e0*/  LDC R12, c[0x0][0x584] ;  /* 0x00016100ff0c7b82 */ /* 0x000ee40000000800 */
.L_x_7:
[----:B------:R-:W0:Y:S01]  /*08f0*/  LDC R0, c[0x0][0x65c] ;  /* 0x00019700ff007b82 */ /* 0x000e220000000800 */
[----:B------:R-:W1:Y:S01]  /*0900*/  S2R R21, SR_CTAID.Y ;  /* 0x0000000000157919 */ /* 0x000e620000002600 */
[----:B------:R-:W-:Y:S01]  /*0910*/  ULDC UR8, c[0x0][0x28c] ;  /* 0x0000a30000087ab9 */ /* 0x000fe20000000800 */
[----:B------:R-:W-:Y:S01]  /*0920*/  ISETP.NE.AND P0, PT, R5, 0x2, PT ;  /* 0x000000020500780c */ /* 0x000fe20003f05270 */
[----:B------:R-:W-:Y:S01]  /*0930*/  UIADD3 UR8, UR8, 0x3f, URZ ;  /* 0x0000003f08087890 */ /* 0x000fe2000fffe03f */
[----:B------:R-:W3:Y:S01]  /*0940*/  S2R R14, SR_CTAID.X ;  /* 0x00000000000e7919 */ /* 0x000ee20000002500 */
[----:B------:R-:W-:Y:S01]  /*0950*/  UMOV UR5, URZ ;  /* 0x0000003f00057c82 */ /* 0x000fe20008000000 */
[----:B------:R-:W-:Y:S01]  /*0960*/  UMOV UR4, URZ ;  /* 0x0000003f00047c82 */ /* 0x000fe20008000000 */
[----:B------:R-:W-:-:S04]  /*0970*/  USHF.R.S32.HI UR9, URZ, 0x1f, UR8 ;  /* 0x0000001f3f097899 */ /* 0x000fc80008011408 */
[----:B------:R-:W-:-:S04]  /*0980*/  ULEA.HI UR9, UR9, UR8, URZ, 0x6 ;  /* 0x0000000809097291 */ /* 0x000fc8000f8f303f */
[----:B------:R-:W-:Y:S01]  /*0990*/  USHF.R.S32.HI UR13, URZ, 0x6, UR9 ;  /* 0x000000063f0d7899 */ /* 0x000fe20008011409 */
[----:B0-----:R-:W-:-:S13]  /*09a0*/  ISETP.NE.AND P2, PT, R0, 0x1, PT ;  /* 0x000000010000780c */ /* 0x001fda0003f45270 */
[----:B------:R-:W3:Y:S01]  /*09b0*/  @P2 LDC R15, c[0x0][0x10] ;  /* 0x00000400ff0f2b82 */ /* 0x000ee20000000800 */
[----:B-12-4-:R-:W-:Y:S02]  /*09c0*/  @P2 IMAD.MOV.U32 R2, RZ, RZ, R21 ;  /* 0x000000ffff022224 */ /* 0x016fe400078e0015 */
[----:B------:R-:W-:Y:S02]  /*09d0*/  @P2 IMAD.MOV.U32 R3, RZ, RZ, RZ ;  /* 0x000000ffff032224 */ /* 0x000fe400078e00ff */
[----:B------:R-:W-:-:S03]  /*09e0*/  @P2 IMAD.MOV.U32 R5, RZ, RZ, RZ ;  /* 0x000000ffff052224 */ /* 0x000fc600078e00ff */
[----:B------:R-:W0:Y:S01]  /*09f0*/  @!P2 LDC R9, c[0x0][0xc] ;  /* 0x00000300ff09ab82 */ /* 0x000e220000000800 */
[----:B------:R-:W-:Y:S01]  /*0a00*/  ULDC UR6, c[0x0][0xc] ;  /* 0x0000030000067ab9 */ /* 0x000fe20000000800 */
[----:B------:R-:W-:Y:S02]  /*0a10*/  ULDC UR7, c[0x0][0x10] ;  /* 0x0000040000077ab9 */ /* 0x000fe40000000800 */
[----:B------:R-:W-:-:S04]  /*0a20*/  UIMAD.WIDE.U32 UR6, UR6, UR7, URZ ;  /* 0x00000007060672a5 */ /* 0x000fc8000f8e003f */
[----:B------:R-:W1:Y:S01]  /*0a30*/  LDC R8, c[0x0][0x14] ;  /* 0x00000500ff087b82 */ /* 0x000e620000000800 */
[----:B---3--:R-:W-:-:S04]  /*0a40*/  @P2 IMAD.WIDE.U32 R2, R14, R15, R2 ;  /* 0x0000000f0e022225 */ /* 0x008fc800078e0002 */
[----:B------:R-:W-:Y:S02]  /*0a50*/  IMAD.MOV.U32 R15, RZ, RZ, RZ ;  /* 0x000000ffff0f7224 */ /* 0x000fe400078e00ff */
[----:B------:R-:W-:Y:S02]  /*0a60*/  @P2 IMAD.IADD R3, R3, 0x1, R5 ;  /* 0x0000000103032824 */ /* 0x000fe400078e0205 */
[----:B0-----:R-:W-:-:S04]  /*0a70*/  @!P2 IMAD.WIDE.U32 R4, R9, R21, R14 ;  /* 0x000000150904a225 */ /* 0x001fc800078e000e */
[----:B------:R-:W-:Y:S02]  /*0a80*/  @!P2 IMAD.MOV.U32 R2, RZ, RZ, R4 ;  /* 0x000000ffff02a224 */ /* 0x000fe400078e0004 */
[----:B------:R-:W-:Y:S02]  /*0a90*/  @!P2 IMAD.MOV.U32 R3, RZ, RZ, R5 ;  /* 0x000000ffff03a224 */ /* 0x000fe400078e0005 */
[C---:B-1----:R-:W-:Y:S02]  /*0aa0*/  IMAD R17, R8.reuse, UR7, RZ ;  /* 0x0000000708117c24 */ /* 0x042fe4000f8e02ff */
[----:B------:R-:W-:Y:S01]  /*0ab0*/  IMAD.WIDE.U32 R8, R8, UR6, RZ ;  /* 0x0000000608087c25 */ /* 0x000fe2000f8e00ff */
[----:B------:R-:W-:-:S03]  /*0ac0*/  ULDC.64 UR6, c[0x0][0x650] ;  /* 0x0001940000067ab9 */ /* 0x000fc60000000a00 */
[----:B------:R-:W-:Y:S01]  /*0ad0*/  IMAD.IADD R0, R9, 0x1, R17 ;  /* 0x0000000109007824 */ /* 0x000fe200078e0211 */
[----:B------:R-:W-:Y:S06]  /*0ae0*/  @P0 BRA `(.L_x_9) ;  /* 0x0000000000200947 */ /* 0x000fec0003800000 */
[----:B------:R-:W-:Y:S01]  /*0af0*/  UISETP.GE.U32.AND UP0, UPT, UR13, 0x5, UPT ;  /* 0x000000050d00788c */ /* 0x000fe2000bf06070 */
[----:B------:R-:W-:Y:S01]  /*0b00*/  IADD3 R2, P0, R2, R8, RZ ;  /* 0x0000000802027210 */ /* 0x000fe20007f1e0ff */
[----:B------:R-:W-:-:S04]  /*0b10*/  UIMAD.WIDE.U32 UR4, UR13, -0x33333333, URZ ;  /* 0xcccccccd0d0478a5 */ /* 0x000fc8000f8e003f */
[----:B------:R-:W-:Y:S01]  /*0b20*/  USHF.R.U32.HI UR5, URZ, 0x2, UR5 ;  /* 0x000000023f057899 */ /* 0x000fe20008011605 */
[----:B------:R-:W-:Y:S02]  /*0b30*/  IMAD.X R3, R0, 0x1, R3, P0 ;  /* 0x0000000100037824 */ /* 0x000fe400000e0603 */
[----:B------:R-:W-:Y:S02]  /*0b40*/  UMOV UR4, URZ ;  /* 0x0000003f00047c82 */ /* 0x000fe40008000000 */
[----:B------:R-:W-:Y:S02]  /*0b50*/  @UP0 ULOP3.LUT UR4, UR5, 0x1, URZ, 0xc0, !UPT ;  /* 0x0000000105040892 */ /* 0x000fe4000f8ec03f */
[----:B------:R-:W-:-:S12]  /*0b60*/  UIMAD UR5, UR5, -0x5, UR13 ;  /* 0xfffffffb050578a4 */ /* 0x000fd8000f8e020d */
.L_x_9:
[----:B------:R-:W-:Y:S01]  /*0b70*/  ISETP.GE.U32.AND P0, PT, R2, UR6, PT ;  /* 0x0000000602007c0c */ /* 0x000fe2000bf06070 */
[----:B------:R-:W-:Y:S01]  /*0b80*/  IMAD.MOV.U32 R6, RZ, RZ, -0x1 ;  /* 0xffffffffff067424 */ /* 0x000fe200078e00ff */
[----:B------:R-:W-:Y:S01]  /*0b90*/  PRMT R16, RZ, 0x7610, R16 ;  /* 0x00007610ff107816 */ /* 0x000fe20000000010 */
[----:B------:R-:W-:Y:S01]  /*0ba0*/  IMAD.MOV.U32 R5, RZ, RZ, -0x1 ;  /* 0xffffffffff057424 */ /* 0x000fe200078e00ff */
[----:B------:R-:W-:Y:S01]  /*0bb0*/  ISETP.GE.U32.AND.EX P0, PT, R3, UR7, PT, P0 ;  /* 0x0000000703007c0c */ /* 0x000fe2000bf06100 */
[----:B------:R-:W-:-:S12]  /*0bc0*/  IMAD.MOV.U32 R4, RZ, RZ, -0x1 ;  /* 0xffffffffff047424 */ /* 0x000fd800078e00ff */
[----:B------:R-:W-:Y:S05]  /*0bd0*/  @P0 BRA `(.L_x_10) ;  /* 0x00000004005c0947 */ /* 0x000fea0003800000 */
[----:B------:R-:W0:Y:S01]  /*0be0*/  LDC.64 R24, c[0x0][0x628] ;  /* 0x00018a00ff187b82 */ /* 0x000e220000000a00 */
[----:B------:R-:W-:Y:S02]  /*0bf0*/  IMAD.MOV.U32 R4, RZ, RZ, R2 ;  /* 0x000000ffff047224 */ /* 0x000fe400078e0002 */
[----:B------:R-:W-:-:S05]  /*0c00*/  IMAD.MOV.U32 R5, RZ, RZ, R3 ;  /* 0x000000ffff057224 */ /* 0x000fca00078e0003 */
[----:B------:R-:W1:Y:S08]  /*0c10*/  LDC R6, c[0x0][0x630] ;  /* 0x00018c00ff067b82 */ /* 0x000e700000000800 */
[----:B------:R-:W2:Y:S01]  /*0c20*/  LDC.64 R26, c[0x0][0x620] ;  /* 0x00018800ff1a7b82 */ /* 0x000ea20000000a00 */
[----:B0-----:R-:W-:-:S04]  /*0c30*/  ISETP.NE.U32.AND P0, PT, R24, RZ, PT ;  /* 0x000000ff1800720c */ /* 0x001fc80003f05070 */
[----:B------:R-:W-:-:S13]  /*0c40*/  ISETP.NE.AND.EX P0, PT, R25, RZ, PT, P0 ;  /* 0x000000ff1900720c */ /* 0x000fda0003f05300 */
[----:B-12---:R-:W-:Y:S05]  /*0c50*/  @!P0 BRA `(.L_x_11) ;  /* 0x0000000000288947 */ /* 0x006fea0003800000 */
[----:B------:R-:W0:Y:S02]  /*0c60*/  LDC R19, c[0x0][0x634] ;  /* 0x00018d00ff137b82 */ /* 0x000e240000000800 */
[----:B0-----:R-:W-:-:S05]  /*0c70*/  IADD3 R19, P0, R2, R19, RZ ;  /* 0x0000001302137210 */ /* 0x001fca0007f1e0ff */
[----:B------:R-:W-:-:S04]  /*0c80*/  IMAD.X R23, RZ, RZ, R3, P0 ;  /* 0x000000ffff177224 */ /* 0x000fc800000e0603 */
[----:B------:R-:W-:-:S04]  /*0c90*/  IMAD.WIDE.U32 R4, R23, R24, RZ ;  /* 0x0000001817047225 */ /* 0x000fc800078e00ff */
[----:B------:R-:W-:-:S04]  /*0ca0*/  IMAD.WIDE.U32 R16, P0, R19, R25, R4 ;  /* 0x0000001913107225 */ /* 0x000fc80007800004 */
[----:B------:R-:W-:-:S04]  /*0cb0*/  IMAD.WIDE.U32 R4, R19, R24, RZ ;  /* 0x0000001813047225 */ /* 0x000fc800078e00ff */
[----:B------:R-:W-:Y:S01]  /*0cc0*/  IMAD.X R19, RZ, RZ, RZ, P0 ;  /* 0x000000ffff137224 */ /* 0x000fe200000e06ff */
[----:B------:R-:W-:Y:S01]  /*0cd0*/  IADD3 RZ, P0, R5, R16, RZ ;  /* 0x0000001005ff7210 */ /* 0x000fe20007f1e0ff */
[----:B------:R-:W-:-:S04]  /*0ce0*/  IMAD.MOV.U32 R18, RZ, RZ, R17 ;  /* 0x000000ffff127224 */ /* 0x000fc800078e0011 */
[----:B------:R-:W-:-:S08]  /*0cf0*/  IMAD.WIDE.U32.X R4, R23, R25, R18, P0 ;  /* 0x0000001917047225 */ /* 0x000fd000000e0412 */
.L_x_11:
[--C-:B------:R-:W-:Y:S01]  /*0d00*/  SHF.R.U64 R32, R4, R6, R5.reuse ;  /* 0x0000000604207219 */ /* 0x100fe20000001205 */
[----:B------:R-:W0:Y:S01]  /*0d10*/  LDC.64 R28, c[0x0][0x640] ;  /* 0x00019000ff1c7b82 */ /* 0x000e220000000a00 */
[----:B------:R-:W-:Y:S01]  /*0d20*/  I2FP.F32.U32 R4, R14 ;  /* 0x0000000e00047245 */ /* 0x000fe20000201000 */
[----:B------:R-:W-:Y:S01]  /*0d30*/  ULDC UR6, c[0x0][0x150] ;  /* 0x0000540000067ab9 */ /* 0x000fe20000000800 */
[----:B------:R-:W-:Y:S02]  /*0d40*/  SHF.R.U32.HI R5, RZ, R6, R5 ;  /* 0x00000006ff057219 */ /* 0x000fe40000011605 */
[----:B------:R-:W-:Y:S01]  /*0d50*/  IADD3 R17, P0, RZ, -R32, RZ ;  /* 0x80000020ff117210 */ /* 0x000fe20007f1e0ff */
[----:B------:R-:W-:Y:S01]  /*0d60*/  FMUL R6, R4, UR6 ;  /* 0x0000000604067c20 */ /* 0x000fe20008400000 */
[----:B------:R-:W-:Y:S01]  /*0d70*/  ULDC UR6, c[0x0][0x154] ;  /* 0x0000550000067ab9 */ /* 0x000fe20000000800 */
[----:B------:R-:W1:Y:S02]  /*0d80*/  LDC R18, c[0x0][0x618] ;  /* 0x00018600ff127b82 */ /* 0x000e640000000800 */
[----:B------:R-:W-:-:S02]  /*0d90*/  IMAD.X R19, RZ, RZ, ~R5, P0 ;  /* 0x000000ffff137224 */ /* 0x000fc400000e0e05 */
[----:B------:R-:W2:Y:S01]  /*0da0*/  F2I.U32.TRUNC.NTZ R6, R6 ;  /* 0x0000000600067305 */ /* 0x000ea2000020f000 */
[----:B------:R-:W-:-:S03]  /*0db0*/  IMAD.WIDE.U32 R4, R17, R26, R2 ;  /* 0x0000001a11047225 */ /* 0x000fc600078e0002 */
[----:B------:R-:W3:Y:S01]  /*0dc0*/  LDC R15, c[0x0][0x144] ;  /* 0x00005100ff0f7b82 */ /* 0x000ee20000000800 */
[----:B------:R-:W-:-:S04]  /*0dd0*/  IMAD R16, R19, R26, RZ ;  /* 0x0000001a13107224 */ /* 0x000fc800078e02ff */
[----:B------:R-:W-:-:S03]  /*0de0*/  IMAD R17, R17, R27, R16 ;  /* 0x0000001b11117224 */ /* 0x000fc600078e0210 */
[----:B------:R-:W4:Y:S01]  /*0df0*/  LDC R22, c[0x0][0x608] ;  /* 0x00018200ff167b82 */ /* 0x000f220000000800 */
[----:B------:R-:W-:Y:S01]  /*0e00*/  IMAD.IADD R17, R5, 0x1, R17 ;  /* 0x0000000105117824 */ /* 0x000fe200078e0211 */
[----:B0-----:R-:W-:Y:S01]  /*0e10*/  ISETP.NE.U32.AND P0, PT, R28, RZ, PT ;  /* 0x000000ff1c00720c */ /* 0x001fe20003f05070 */
[----:B--2---:R-:W-:-:S03]  /*0e20*/  IMAD.MOV R5, RZ, RZ, -R6 ;  /* 0x000000ffff057224 */ /* 0x004fc600078e0a06 */
[----:B------:R-:W-:Y:S02]  /*0e30*/  ISETP.NE.AND.EX P0, PT, R29, RZ, PT, P0 ;  /* 0x000000ff1d00720c */ /* 0x000fe40003f05300 */
[----:B------:R-:W0:Y:S01]  /*0e40*/  LDC R19, c[0x0][0x658] ;  /* 0x00019600ff137b82 */ /* 0x000e220000000800 */
[-CC-:B-1----:R-:W-:Y:S02]  /*0e50*/  SHF.R.U64 R26, R4, R18.reuse, R17.reuse ;  /* 0x00000012041a7219 */ /* 0x182fe40000001211 */
[----:B------:R-:W-:Y:S02]  /*0e60*/  I2FP.F32.U32 R4, R21 ;  /* 0x0000001500047245 */ /* 0x000fe40000201000 */
[----:B------:R-:W-:Y:S01]  /*0e70*/  SHF.R.U32.HI R17, RZ, R18, R17 ;  /* 0x00000012ff117219 */ /* 0x000fe20000011611 */
[----:B------:R-:W-:Y:S02]  /*0e80*/  IMAD.MOV.U32 R18, RZ, RZ, 0x1 ;  /* 0x00000001ff127424 */ /* 0x000fe400078e00ff */
[----:B------:R-:W1:Y:S01]  /*0e90*/  LDC R24, c[0x0][0x148] ;  /* 0x00005200ff187b82 */ /* 0x000e620000000800 */
[----:B---3--:R-:W-:-:S02]  /*0ea0*/  IMAD R6, R15, R5, R14 ;  /* 0x000000050f067224 */ /* 0x008fc400078e020e */
[----:B------:R-:W-:Y:S01]  /*0eb0*/  FMUL R5, R4, UR6 ;  /* 0x0000000604057c20 */ /* 0x000fe20008400000 */
[----:B------:R-:W-:-:S04]  /*0ec0*/  IMAD.MOV.U32 R4, RZ, RZ, -0x1 ;  /* 0xffffffffff047424 */ /* 0x000fc800078e00ff */
[----:B------:R-:W2:Y:S01]  /*0ed0*/  LDC R25, c[0x0][0x600] ;  /* 0x00018000ff197b82 */ /* 0x000ea20000000800 */
[-CC-:B----4-:R-:W-:Y:S02]  /*0ee0*/  SHF.R.U64 R34, R26, R22.reuse, R17.reuse ;  /* 0x000000161a227219 */ /* 0x190fe40000001211 */
[----:B------:R-:W-:Y:S02]  /*0ef0*/  SHF.R.U32.HI R14, RZ, R22, R17 ;  /* 0x00000016ff0e7219 */ /* 0x000fe40000011611 */
[----:B------:R3:W4:Y:S03]  /*0f00*/  F2I.U32.TRUNC.NTZ R22, R5 ;  /* 0x0000000500167305 */ /* 0x000726000020f000 */
[----:B------:R-:W1:Y:S01]  /*0f10*/  LDC R27, c[0x0][0x648] ;  /* 0x00019200ff1b7b82 */ /* 0x000e620000000800 */
[-C--:B0-----:R-:W-:Y:S02]  /*0f20*/  SHF.R.U64 R36, R34, R19.reuse, R14 ;  /* 0x0000001322247219 */ /* 0x081fe4000000120e */
[----:B------:R-:W-:-:S02]  /*0f30*/  SHF.L.U32 R4, R4, R19, RZ ;  /* 0x0000001304047219 */ /* 0x000fc400000006ff */
[-C--:B------:R-:W-:Y:S02]  /*0f40*/  SHF.R.U32.HI R14, RZ, R19.reuse, R14 ;  /* 0x00000013ff0e7219 */ /* 0x080fe4000001160e */
[----:B------:R-:W-:Y:S01]  /*0f50*/  SHF.L.U32 R18, R18, R19, RZ ;  /* 0x0000001312127219 */ /* 0x000fe200000006ff */
[----:B------:R-:W0:Y:S01]  /*0f60*/  LDC R31, c[0x0][0x638] ;  /* 0x00018e00ff1f7b82 */ /* 0x000e220000000800 */
[----:B------:R-:W-:Y:S01]  /*0f70*/  LOP3.LUT R19, RZ, R4, RZ, 0x33, !PT ;  /* 0x00000004ff137212 */ /* 0x000fe200078e33ff */
[----:B------:R-:W-:Y:S02]  /*0f80*/  IMAD.MOV.U32 R4, RZ, RZ, R36 ;  /* 0x000000ffff047224 */ /* 0x000fe400078e0024 */
[----:B---3--:R-:W-:-:S04]  /*0f90*/  IMAD.MOV.U32 R5, RZ, RZ, R14 ;  /* 0x000000ffff057224 */ /* 0x008fc800078e000e */
[----:B------:R-:W3:Y:S01]  /*0fa0*/  LDC R30, c[0x0][0x610] ;  /* 0x00018400ff1e7b82 */ /* 0x000ee20000000800 */
[----:B----4-:R-:W-:Y:S05]  /*0fb0*/  @!P0 BRA `(.L_x_12) ;  /* 0x0000000000288947 */ /* 0x010fea0003800000 */
[----:B------:R-:W4:Y:S02]  /*0fc0*/  LDC R17, c[0x0][0x64c] ;  /* 0x00019300ff117b82 */ /* 0x000f240000000800 */
[----:B----4-:R-:W-:-:S05]  /*0fd0*/  IADD3 R17, P0, R36, R17, RZ ;  /* 0x0000001124117210 */ /* 0x010fca0007f1e0ff */
        /* <DEDUP_REMOVED lines=8> */
.L_x_12:
[----:B-1----:R-:W-:Y:S01]  /*1060*/  SHF.R.U64 R4, R4, R27, R5 ;  /* 0x0000001b04047219 */ /* 0x002fe20000001205 */
[----:B--2---:R-:W-:Y:S01]  /*1070*/  VIADD R5, R25, 0xffffffff ;  /* 0xffffffff19057836 */ /* 0x004fe20000000000 */
[----:B------:R-:W-:Y:S01]  /*1080*/  LOP3.LUT R19, R34, R19, RZ, 0xc0, !PT ;  /* 0x0000001322137212 */ /* 0x000fe200078ec0ff */
[----:B------:R-:W-:Y:S02]  /*1090*/  IMAD.MOV R22, RZ, RZ, -R22 ;  /* 0x000000ffff167224 */ /* 0x000fe400078e0a16 */
[----:B------:R-:W-:Y:S01]  /*10a0*/  IMAD.MOV R14, RZ, RZ, -R4 ;  /* 0x000000ffff0e7224 */ /* 0x000fe200078e0a04 */
[----:B------:R-:W-:Y:S01]  /*10b0*/  LOP3.LUT R5, R26, R5, RZ, 0xc0, !PT ;  /* 0x000000051a057212 */ /* 0x000fe200078ec0ff */
[----:B------:R-:W-:Y:S02]  /*10c0*/  IMAD R19, R18, R4, R19 ;  /* 0x0000000412137224 */ /* 0x000fe400078e0213 */
[----:B------:R-:W-:Y:S02]  /*10d0*/  @P2 IMAD R6, R24, R22, R21 ;  /* 0x0000001618062224 */ /* 0x000fe400078e0215 */
[----:B0-----:R-:W-:-:S02]  /*10e0*/  IMAD R4, R14, R31, R36 ;  /* 0x0000001f0e047224 */ /* 0x001fc400078e0224 */
[----:B---3--:R-:W-:Y:S02]  /*10f0*/  IMAD R6, R19, R30, R6 ;  /* 0x0000001e13067224 */ /* 0x008fe400078e0206 */
[----:B------:R-:W-:Y:S02]  /*1100*/  IMAD R15, R4, R25, R5 ;  /* 0x00000019040f7224 */ /* 0x000fe400078e0205 */
[----:B------:R-:W-:Y:S02]  /*1110*/  IMAD.MOV.U32 R16, RZ, RZ, 0x1 ;  /* 0x00000001ff107424 */ /* 0x000fe400078e00ff */
[----:B------:R-:W-:Y:S01]  /*1120*/  IMAD.MOV.U32 R4, RZ, RZ, R32 ;  /* 0x000000ffff047224 */ /* 0x000fe200078e0020 */
[----:B------:R-:W-:Y:S02]  /*1130*/  SEL R5, R15, R6, !P2 ;  /* 0x000000060f057207 */ /* 0x000fe40005000000 */
[----:B------:R-:W-:-:S07]  /*1140*/  SEL R6, R6, R15, !P2 ;  /* 0x0000000f06067207 */ /* 0x000fce0005000000 */
.L_x_10:
[----:B------:R-:W-:Y:S05]  /*1150*/  @!P3 BRA `(.L_x_13) ;  /* 0x0000006c0058b947 */ /* 0x000fea0003800000 */
[----:B------:R-:W-:-:S13]  /*1160*/  ISETP.GT.U32.AND P0, PT, R33, 0x1, PT ;  /* 0x000000012100780c */ /* 0x000fda0003f04070 */
[----:B------:R-:W-:Y:S05]  /*1170*/  @P0 EXIT ;  /* 0x000000000000094d */ /* 0x000fea0003800000 */
.L_x_14:
[----:B------:R-:W-:-:S08]  /*1180*/  NOP ;  /* 0x0000000000007918 */ /* 0x000fd00000000000 */
[----:B------:R-:W0:Y:S02]  /*1190*/  USETMAXREG.TRY_ALLOC.CTAPOOL UP0, 0xe8 ;  /* 0x000000e8000079c8 */ /* 0x000e240008000600 */
[----:B0-----:R-:W-:-:S13]  /*11a0*/  PLOP3.LUT P0, PT, PT, PT, UP0, 0x80, 0x0 ;  /* 0x000000000000781c */ /* 0x001fda0003f0f008 */
[----:B------:R-:W-:Y:S05]  /*11b0*/  @!P0 BRA `(.L_x_14) ;  /* 0xfffffffc00f08947 */ /* 0x000fea000383ffff */
[----:B------:R-:W-:-:S13]  /*11c0*/  LOP3.LUT P0, RZ, R16, 0xff, RZ, 0xc0, !PT ;  /* 0x000000ff10ff7812 */ /* 0x000fda000780c0ff */
[----:B------:R-:W-:Y:S05]  /*11d0*/  @!P0 EXIT ;  /* 0x000000000000894d */ /* 0x000fea0003800000 */
[----:B------:R-:W0:Y:S01]  /*11e0*/  S2UR UR6, SR_CgaCtaId ;  /* 0x00000000000679c3 */ /* 0x000e220000008800 */
[----:B------:R-:W-:Y:S01]  /*11f0*/  SHF.R.S32.HI R14, RZ, 0x1f, R11 ;  /* 0x0000001fff0e7819 */ /* 0x000fe2000001140b */
[----:B------:R-:W-:Y:S01]  /*1200*/  UIADD3 UR7, UR15, -0x1, URZ ;  /* 0xffffffff0f077890 */ /* 0x000fe2000fffe03f */
[----:B------:R-:W-:Y:S01]  /*1210*/  LOP3.LUT R146, R7, 0x1, RZ, 0xfc, !PT ;  /* 0x0000000107927812 */ /* 0x000fe200078efcff */
[----:B------:R-:W-:Y:S01]  /*1220*/  UMOV UR12, 0x400 ;  /* 0x00000400000c7882 */ /* 0x000fe20000000000 */
[CC--:B------:R-:W-:Y:S01]  /*1230*/  LEA.HI R13, R14.reuse, R11.reuse, RZ, 0x2 ;  /* 0x0000000b0e0d7211 */ /* 0x0c0fe200078f10ff */
[----:B------:R-:W-:Y:S01]  /*1240*/  UISETP.LT.AND UP0, UPT, UR13, 0x1, UPT ;  /* 0x000000010d00788c */ /* 0x000fe2000bf01270 */
[----:B------:R-:W-:Y:S01]  /*1250*/  LEA.HI R17, R14, R11, RZ, 0x5 ;  /* 0x0000000b0e117211 */ /* 0x000fe200078f28ff */
[----:B------:R-:W-:Y:S01]  /*1260*/  USHF.L.U32 UR21, UR13, 0x1, URZ ;  /* 0x000000010d157899 */ /* 0x000fe2000800063f */
[--C-:B------:R-:W-:Y:S01]  /*1270*/  SHF.R.S32.HI R15, RZ, 0x2, R13.reuse ;  /* 0x00000002ff0f7819 */ /* 0x100fe2000001140d */
[----:B------:R-:W-:Y:S01]  /*1280*/  USEL UR14, UR13, 0x1, UP0 ;  /* 0x000000010d0e7887 */ /* 0x000fe20008000000 */
[----:B------:R-:W-:Y:S01]  /*1290*/  SHF.R.S32.HI R16, RZ, 0x1f, R13 ;  /* 0x0000001fff107819 */ /* 0x000fe2000001140d */
[----:B------:R-:W-:Y:S01]  /*12a0*/  UISETP.NE.AND UP0, UPT, UR7, URZ, UPT ;  /* 0x0000003f0700728c */ /* 0x000fe2000bf05270 */
[----:B------:R-:W-:Y:S01]  /*12b0*/  SHF.R.S32.HI R17, RZ, 0x5, R17 ;  /* 0x00000005ff117819 */ /* 0x000fe20000011411 */
[----:B------:R-:W-:Y:S01]  /*12c0*/  UIADD3 UR14, -UR14, UR13, URZ ;  /* 0x0000000d0e0e7290 */ /* 0x000fe2000fffe13f */
[----:B------:R-:W-:-:S04]  /*12d0*/  LEA.HI R16, R16, R15, RZ, 0x3 ;  /* 0x0000000f10107211 */ /* 0x000fc800078f18ff */
[----:B------:R-:W-:Y:S01]  /*12e0*/  LOP3.LUT R16, R16, 0xfffffff8, RZ, 0xc0, !PT ;  /* 0xfffffff810107812 */ /* 0x000fe200078ec0ff */
[----:B0-----:R-:W-:-:S04]  /*12f0*/  ULEA UR12, UR6, UR12, 0x18 ;  /* 0x0000000c060c7291 */ /* 0x001fc8000f8ec03f */
[----:B------:R-:W-:Y:S01]  /*1300*/  IMAD.IADD R14, R15, 0x1, -R16 ;  /* 0x000000010f0e7824 */ /* 0x000fe200078e0a10 */
[----:B------:R-:W-:Y:S01]  /*1310*/  USHF.L.U32 UR6, UR7, 0x3, URZ ;  /* 0x0000000307067899 */ /* 0x000fe2000800063f */
[----:B------:R-:W-:Y:S01]  /*1320*/  LOP3.LUT R16, R13, 0xfffffffc, RZ, 0xc0, !PT ;  /* 0xfffffffc0d107812 */ /* 0x000fe200078ec0ff */
[----:B------:R-:W-:Y:S01]  /*1330*/  USEL UR7, URZ, 0x1, UP0 ;  /* 0x000000013f077887 */ /* 0x000fe20008000000 */
[--C-:B------:R-:W-:Y:S01]  /*1340*/  IMAD R13, R17, -0x10, -R14.reuse ;  /* 0xfffffff0110d7824 */ /* 0x100fe200078e0a0e */
[----:B------:R-:W-:Y:S01]  /*1350*/  ULOP3.LUT UR6, UR6, 0x8, URZ, 0xc0, !UPT ;  /* 0x0000000806067892 */ /* 0x000fe2000f8ec03f */
[----:B------:R-:W-:Y:S01]  /*1360*/  SHF.R.S32.HI R15, RZ, 0x1f, R14 ;  /* 0x0000001fff0f7819 */ /* 0x000fe2000001140e */
[----:B------:R-:W-:Y:S01]  /*1370*/  UIADD3 UR22, UR12, 0x60, URZ ;  /* 0x000000600c167890 */ /* 0x000fe2000fffe03f */
[----:B------:R-:W-:Y:S01]  /*1380*/  IMAD.IADD R11, R11, 0x1, -R16 ;  /* 0x000000010b0b7824 */ /* 0x000fe200078e0a10 */
[----:B------:R-:W-:Y:S01]  /*1390*/  ULOP3.LUT UR23, UR6, 0x8, URZ, 0x3c, !UPT ;  /* 0x0000000806177892 */ /* 0x000fe2000f8e3c3f */
[----:B------:R-:W-:Y:S01]  /*13a0*/  IMAD.U32 R148, RZ, RZ, UR7 ;  /* 0x00000007ff947e24 */ /* 0x000fe2000f8e00ff */
[----:B------:R-:W-:Y:S01]  /*13b0*/  ULOP3.LUT UR16, UR6, 0x18, URZ, 0x3c, !UPT ;  /* 0x0000001806107892 */ /* 0x000fe2000f8e3c3f */
[----:B------:R-:W-:Y:S01]  /*13c0*/  IMAD.WIDE R14, R17, 0x10, R14 ;  /* 0x00000010110e7825 */ /* 0x000fe200078e020e */
[----:B------:R-:W-:Y:S01]  /*13d0*/  ULEA UR15, UR15, UR22, 0x3 ;  /* 0x000000160f0f7291 */ /* 0x000fe2000f8e183f */
[----:B------:R-:W-:-:S02]  /*13e0*/  ULDC UR6, c[0x0][0x284] ;  /* 0x0000a10000067ab9 */ /* 0x000fc40000000800 */
[----:B------:R-:W-:-:S09]  /*13f0*/  VIADD R13, R13, UR6 ;  /* 0x000000060d0d7c36 */ /* 0x000fd20008000000 */
.L_x_169:
[----:B------:R-:W-:Y:S01]  /*1400*/  SHF.L.U32 R16, R148, 0x1f, RZ ;  /* 0x0000001f94107819 */ /* 0x000fe200000006ff */
[----:B------:R-:W0:Y:S01]  /*1410*/  LDC R17, c[0x0][0x28c] ;  /* 0x0000a300ff117b82 */ /* 0x000e220000000800 */
[----:B------:R-:W-:Y:S01]  /*1420*/  UMOV UR6, URZ ;  /* 0x0000003f00067c82 */ /* 0x000fe20008000000 */
[----:B------:R-:W-:Y:S01]  /*1430*/  UMOV UR17, UR5 ;  /* 0x0000000500117c82 */ /* 0x000fe20008000000 */
[----:B-1----:R-:W1:Y:S01]  /*1440*/  SYNCS.PHASECHK.TRANS64.TRYWAIT P0, [UR15+-0x8], R16 ;  /* 0xfffff810ff0075a7 */ /* 0x002e62000800014f */
[----:B0-----:R-:W-:Y:S01]  /*1450*/  ISETP.GE.AND P1, PT, R17, 0x1, PT ;  /* 0x000000011100780c */ /* 0x001fe20003f26270 */
[----:B-1-34-:R-:W-:-:S12]  /*1460*/  @!P0 BRA `(.L_x_15) ;  /* 0x00000078009c8947 */ /* 0x01afd80003800000 */
.L_x_192:
[----:B------:R-:W-:Y:S01]  /*1470*/  UMOV UR7, URZ ;  /* 0x0000003f00077c82 */ /* 0x000fe20008000000 */
[----:B------:R-:W-:Y:S01]  /*1480*/  UMOV UR8, URZ ;  /* 0x0000003f00087c82 */ /* 0x000fe20008000000 */
[----:B------:R-:W-:Y:S02]  /*1490*/  CS2R R22, SRZ ;  /* 0x0000000000167805 */ /* 0x000fe4000001ff00 */
[----:B------:R-:W-:Y:S02]  /*14a0*/  CS2R R20, SRZ ;  /* 0x0000000000147805 */ /* 0x000fe4000001ff00 */
[----:B------:R-:W-:Y:S02]  /*14b0*/  CS2R R88, SRZ ;  /* 0x0000000000587805 */ /* 0x000fe4000001ff00 */
[----:B------:R-:W-:Y:S02]  /*14c0*/  CS2R R90, SRZ ;  /* 0x00000000005a7805 */ /* 0x000fe4000001ff00 */
[----:B------:R-:W-:-:S02]  /*14d0*/  CS2R R92, SRZ ;  /* 0x00000000005c7805 */ /* 0x000fc4000001ff00 */
[----:B------:R-:W-:Y:S02]  /*14e0*/  CS2R R94, SRZ ;  /* 0x00000000005e7805 */ /* 0x000fe4000001ff00 */
        /* <DEDUP_REMOVED lines=24> */
[----:B------:R-:W-:Y:S01]  /*1670*/  CS2R R144, SRZ ;  /* 0x0000000000907805 */ /* 0x000fe2000001ff00 */
[----:B------:R-:W-:Y:S01]  /*1680*/  IMAD.MOV.U32 R147, RZ, RZ, RZ ;  /* 0x000000ffff937224 */ /* 0x000fe200078e00ff */
[----:B------:R-:W-:Y:S01]  /*1690*/  CS2R R24, SRZ ;  /* 0x0000000000187805 */ /* 0x000fe2000001ff00 */
[----:B------:R-:W-:Y:S01]  /*16a0*/  IMAD.MOV.U32 R149, RZ, RZ, RZ ;  /* 0x000000ffff957224 */ /* 0x000fe200078e00ff */
[----:B------:R-:W-:Y:S01]  /*16b0*/  CS2R R26, SRZ ;  /* 0x00000000001a7805 */ /* 0x000fe2000001ff00 */
[----:B------:R-:W-:Y:S01]  /*16c0*/  IMAD.U32 R19, RZ, RZ, UR4 ;  /* 0x00000004ff137e24 */ /* 0x000fe2000f8e00ff */
        /* <DEDUP_REMOVED lines=29> */
[----:B------:R-:W-:Y:S01]  /*18a0*/  CS2R R86, SRZ ;  /* 0x0000000000567805 */ /* 0x000fe2000001ff00 */
[----:B------:R-:W-:Y:S06]  /*18b0*/  @!P1 BRA `(.L_x_16) ;  /* 0x00000008003c9947 */ /* 0x000fec0003800000 */
[----:B------:R-:W-:-:S13]  /*18c0*/  ISETP.NE.AND P1, PT, R146, 0x3, PT ;  /* 0x000000039200780c */ /* 0x000fda0003f25270 */
[----:B------:R-:W-:Y:S05]  /*18d0*/  @!P1 BRA `(.L_x_17) ;  /* 0x0000000000049947 */ /* 0x000fea0003800000 */
[----:B------:R-:W-:Y:S01]  /*18e0*/  BPT.TRAP 0x1 ;  /* 0x000000040000795c */ /* 0x000fe20000300000 */
.L_x_17:
[----:B------:R-:W-:Y:S01]  /*18f0*/  ULEA UR6, UR5, UR12, 0x3 ;  /* 0x0000000c05067291 */ /* 0x000fe2000f8e183f */
[----:B0-----:R-:W-:-:S05]  /*1900*/  IMAD.U32 R16, RZ, RZ, UR4 ;  /* 0x00000004ff107e24 */ /* 0x001fca000f8e00ff */
[----:B------:R-:W-:-:S04]  /*1910*/  SHF.L.U32 R16, R16, 0x1f, RZ ;  /* 0x0000001f10107819 */ /* 0x000fc800000006ff */
[----:B------:R0:W1:Y:S01]  /*1920*/  SYNCS.PHASECHK.TRANS64.TRYWAIT P0, [UR6], R16 ;  /* 0x00000010ff0075a7 */ /* 0x0000620008000146 */
[----:B------:R-:W-:Y:S05]  /*1930*/  @!P1 BRA `(.L_x_18) ;  /* 0x0000000000049947 */ /* 0x000fea0003800000 */
[----:B------:R-:W-:Y:S01]  /*1940*/  BPT.TRAP 0x1 ;  /* 0x000000040000795c */ /* 0x000fe20000300000 */
.L_x_18:
[----:B-1----:R-:W-:Y:S05]  /*1950*/  @P0 BRA `(.L_x_19) ;  /* 0x0000000000080947 */ /* 0x002fea0003800000 */
[----:B------:R-:W1:Y:S02]  /*1960*/  SYNCS.PHASECHK.TRANS64.TRYWAIT P0, [UR6], R16 ;  /* 0x00000010ff0075a7 */ /* 0x000e640008000146 */
[----:B-1----:R-:W-:Y:S05]  /*1970*/  @!P0 BRA `(.L_x_20) ;  /* 0x0000007400708947 */ /* 0x002fea0003800000 */
.L_x_19:
[----:B------:R-:W-:Y:S01]  /*1980*/  UIADD3 UR6, UR12, 0x180, URZ ;  /* 0x000001800c067890 */ /* 0x000fe2000fffe03f */
[----:B------:R-:W-:Y:S01]  /*1990*/  WARPGROUP.ARRIVE ;  /* 0x00000000000079c5 */ /* 0x000fe20000000000 */
[----:B------:R-:W-:Y:S01]  /*19a0*/  UIADD3 UR7, UR12, 0x5180, URZ ;  /* 0x000051800c077890 */ /* 0x000fe2000fffe03f */
[----:B------:R-:W-:Y:S01]  /*19b0*/  CS2R R22, SRZ ;  /* 0x0000000000167805 */ /* 0x000fe2000001ff00 */
[----:B------:R-:W-:Y:S01]  /*19c0*/  USHF.R.U32.HI UR6, URZ, 0x4, UR6 ;  /* 0x000000043f067899 */ /* 0x000fe20008011606 */
[----:B------:R-:W-:Y:S01]  /*19d0*/  CS2R R20, SRZ ;  /* 0x0000000000147805 */ /* 0x000fe2000001ff00 */
[----:B------:R-:W-:Y:S01]  /*19e0*/  USHF.R.U32.HI UR7, URZ, 0x4, UR7 ;  /* 0x000000043f077899 */ /* 0x000fe20008011607 */
[----:B------:R-:W-:Y:S01]  /*19f0*/  CS2R R88, SRZ ;  /* 0x0000000000587805 */ /* 0x000fe2000001ff00 */
[----:B------:R-:W-:Y:S01]  /*1a00*/  ULOP3.LUT UR6, UR6, 0x3fff, URZ, 0xc0, !UPT ;  /* 0x00003fff06067892 */ /* 0x000fe2000f8ec03f */
[----:B------:R-:W-:Y:S01]  /*1a10*/  CS2R R90, SRZ ;  /* 0x00000000005a7805 */ /* 0x000fe2000001ff00 */
[----:B------:R-:W-:Y:S01]  /*1a20*/  ULOP3.LUT UR7, UR7, 0x3fff, URZ, 0xc0, !UPT ;  /* 0x00003fff07077892 */ /* 0x000fe2000f8ec03f */
[----:B------:R-:W-:Y:S01]  /*1a30*/  CS2R R92, SRZ ;  /* 0x00000000005c7805 */ /* 0x000fe2000001ff00 */
[----:B------:R-:W-:Y:S01]  /*1a40*/  ULOP3.LUT UR6, UR6, 0x10000, URZ, 0xfc, !UPT ;  /* 0x0001000006067892 */ /* 0x000fe2000f8efc3f */
[----:B------:R-:W-:Y:S01]  /*1a50*/  CS2R R94, SRZ ;  /* 0x00000000005e7805 */ /* 0x000fe2000001ff00 */
[----:B------:R-:W-:Y:S01]  /*1a60*/  ULOP3.LUT UR7, UR7, 0x10000, URZ, 0xfc, !UPT ;  /* 0x0001000007077892 */ /* 0x000fe2000f8efc3f */
[----:B------:R-:W-:Y:S01]  /*1a70*/  CS2R R96, SRZ ;  /* 0x0000000000607805 */ /* 0x000fe2000001ff00 */
[----:B------:R-:W-:Y:S01]  /*1a80*/  ULEA UR8, UR5, UR6, 0x8 ;  /* 0x0000000605087291 */ /* 0x000fe2000f8e403f */
[----:B------:R-:W-:Y:S01]  /*1a90*/  CS2R R98, SRZ ;  /* 0x0000000000627805 */ /* 0x000fe2000001ff00 */
[----:B------:R-:W-:Y:S01]  /*1aa0*/  ULEA UR10, UR5, UR7, 0x9 ;  /* 0x00000007050a7291 */ /* 0x000fe2000f8e483f */
[----:B------:R-:W-:Y:S01]  /*1ab0*/  CS2R R100, SRZ ;  /* 0x0000000000647805 */ /* 0x000fe2000001ff00 */
[----:B------:R-:W-:Y:S01]  /*1ac0*/  UMOV UR9, 0x80000020 ;  /* 0x8000002000097882 */ /* 0x000fe20000000000 */
[----:B------:R-:W-:Y:S01]  /*1ad0*/  UMOV UR11, 0x80000020 ;  /* 0x80000020000b7882 */ /* 0x000fe20000000000 */
[----:B------:R-:W-:Y:S01]  /*1ae0*/  ULDC UR7, c[0x0][0x50c] ;  /* 0x0001430000077ab9 */ /* 0x000fe20000000800 */
[----:B------:R-:W-:Y:S01]  /*1af0*/  UMOV UR6, 0x2 ;  /* 0x0000000200067882 */ /* 0x000fe20000000000 */
[----:B------:R-:W-:Y:S01]  /*1b00*/  UISETP.NE.AND UP0, UPT, UR7, 0x2, UPT ;  /* 0x000000020700788c */ /* 0x000fe2000bf05270 */
[----:B------:R-:W-:-:S02]  /*1b10*/  CS2R R102, SRZ ;  /* 0x0000000000667805 */ /* 0x000fc4000001ff00 */
[----:B------:R-:W-:Y:S01]  /*1b20*/  CS2R R104, SRZ ;  /* 0x0000000000687805 */ /* 0x000fe2000001ff00 */
[----:B------:R-:W-:Y:S01]  /*1b30*/  QGMMA.64x128x32.F32.E5M2.E5M2 R24, gdesc[UR8], RZ, !UPT ;  /* 0x01e00000081879f3 */ /* 0x000fe2000c7038ff */
[----:B------:R-:W-:Y:S01]  /*1b40*/  USEL UR7, URZ, 0x1, UP0 ;  /* 0x000000013f077887 */ /* 0x000fe20008000000 */
[----:B------:R-:W-:Y:S01]  /*1b50*/  CS2R R106, SRZ ;  /* 0x00000000006a7805 */ /* 0x000fe2000001ff00 */
[----:B------:R-:W-:Y:S01]  /*1b60*/  UIADD3 UR8, UR8, 0x2, URZ ;  /* 0x0000000208087890 */ /* 0x000fe2000fffe03f */
[----:B------:R-:W-:Y:S01]  /*1b70*/  CS2R R108, SRZ ;  /* 0x00000000006c7805 */ /* 0x000fe2000001ff00 */
[----:B------:R-:W-:Y:S01]  /*1b80*/  UIADD3 UR10, UR10, 0x2, URZ ;  /* 0x000000020a0a7890 */ /* 0x000fe2000fffe03f */
[----:B------:R-:W-:Y:S02]  /*1b90*/  CS2R R110, SRZ ;  /* 0x00000000006e7805 */ /* 0x000fe4000001ff00 */
[----:B------:R-:W-:Y:S01]  /*1ba0*/  ISETP.NE.AND P0, PT, RZ, UR7, PT ;  /* 0x00000007ff007c0c */ /* 0x000fe2000bf05270 */
[----:B------:R-:W-:Y:S01]  /*1bb0*/  UMOV UR9, 0x80000020 ;  /* 0x8000002000097882 */ /* 0x000fe20000000000 */
[----:B------:R-:W-:Y:S01]  /*1bc0*/  UMOV UR11, 0x80000020 ;  /* 0x80000020000b7882 */ /* 0x000fe20000000000 */
        /* <DEDUP_REMOVED lines=17> */
[----:B------:R-:W-:Y:S02]  /*1ce0*/  IMAD.MOV.U32 R147, RZ, RZ, RZ ;  /* 0x000000ffff937224 */ /* 0x000fe400078e00ff */
[----:B------:R-:W-:Y:S01]  /*1cf0*/  IMAD.MOV.U32 R149, RZ, RZ, RZ ;  /* 0x000000ffff957224 */ /* 0x000fe200078e00ff */
[----:B------:R-:W-:Y:S01]  /*1d00*/  QGMMA.64x128x32.F32.E5M2.E5M2 R24, gdesc[UR8], R24, gsb0 ;  /* 0x01e00000081879f3 */ /* 0x000fe20008003818 */
[----:B------:R-:W-:Y:S05]  /*1d10*/  @!P0 BRA `(.L_x_21) ;  /* 0x0000000400088947 */ /* 0x000fea0003800000 */
[----:B------:R-:W-:Y:S02]  /*1d20*/  WARPGROUP.DEPBAR.LE gsb0, 0x0 ;  /* 0x00008000000079c5 */ /* 0x000fe40000010000 */
[----:B------:R-:W-:-:S01]  /*1d30*/  FADD R149, RZ, R24 ;  /* 0x00000018ff957221 */ /* 0x000fc20000000000 */
[----:B------:R-:W-:Y:S01]  /*1d40*/  FADD R144, RZ, R25 ;  /* 0x00000019ff907221 */ /* 0x000fe20000000000 */
        /* <DEDUP_REMOVED lines=62> */
[----:B------:R-:W-:-:S06]  /*2130*/  UMOV UR6, URZ ;  /* 0x0000003f00067c82 */ /* 0x000fcc0008000000 */
.L_x_21:
[----:B------:R-:W-:-:S04]  /*2140*/  UIADD3 UR17, UR5, 0x1, URZ ;  /* 0x0000000105117890 */ /* 0x000fc8000fffe03f */
[----:B------:R-:W-:-:S04]  /*2150*/  UISETP.NE.AND UP0, UPT, UR17, 0x5, UPT ;  /* 0x000000051100788c */ /* 0x000fc8000bf05270 */
[----:B------:R-:W-:Y:S02]  /*2160*/  USEL UR8, URZ, 0x1, UP0 ;  /* 0x000000013f087887 */ /* 0x000fe40008000000 */
[----:B------:R-:W-:Y:S02]  /*2170*/  USEL UR17, UR17, URZ, UP0 ;  /* 0x0000003f11117287 */ /* 0x000fe40008000000 */
[----:B------:R-:W-:-:S06]  /*2180*/  ULOP3.LUT UR8, UR4, UR8, URZ, 0x3c, !UPT ;  /* 0x0000000804087292 */ /* 0x000fcc000f8e3c3f */
[----:B------:R-:W-:Y:S01]  /*2190*/  IMAD.U32 R19, RZ, RZ, UR8 ;  /* 0x00000008ff137e24 */ /* 0x000fe2000f8e00ff */
[----:B------:R-:W-:-:S06]  /*21a0*/  UMOV UR8, 0x1 ;  /* 0x0000000100087882 */ /* 0x000fcc0000000000 */
.L_x_16:
[----:B------:R-:W-:-:S06]  /*21b0*/  UISETP.GE.AND UP0, UPT, UR14, 0x1, UPT ;  /* 0x000000010e00788c */ /* 0x000fcc000bf06270 */
[----:B------:R-:W-:-:S13]  /*21c0*/  PLOP3.LUT P0, PT, PT, PT, UP0, 0x80, 0x0 ;  /* 0x000000000000781c */ /* 0x000fda0003f0f008 */
[----:B------:R-:W-:Y:S05]  /*21d0*/  @!P0 BRA `(.L_x_22) ;  /* 0x0000000800048947 */ /* 0x000fea0003800000 */
[----:B01----:R-:W-:Y:S01]  /*21e0*/  IMAD.U32 R16, RZ, RZ, UR14 ;  /* 0x0000000eff107e24 */ /* 0x003fe2000f8e00ff */
[----:B------:R-:W-:Y:S01]  /*21f0*/  UMOV UR20, UR5 ;  /* 0x0000000500147c82 */ /* 0x000fe20008000000 */
[----:B------:R-:W-:-:S05]  /*2200*/  ULDC UR24, c[0x0][0x50c] ;  /* 0x0001430000187ab9 */ /* 0x000fca0000000800 */
.L_x_30:
[----:B------:R-:W-:-:S13]  /*2210*/  ISETP.NE.AND P1, PT, R146, 0x3, PT ;  /* 0x000000039200780c */ /* 0x000fda0003f25270 */
[----:B01----:R-:W-:Y:S05]  /*2220*/  @!P1 BRA `(.L_x_23) ;  /* 0x0000000000049947 */ /* 0x003fea0003800000 */
[----:B------:R-:W-:Y:S01]  /*2230*/  BPT.TRAP 0x1 ;  /* 0x000000040000795c */ /* 0x000fe20000300000 */
.L_x_23:
[----:B------:R-:W-:Y:S01]  /*2240*/  ULEA UR9, UR17, UR12, 0x3 ;  /* 0x0000000c11097291 */ /* 0x000fe2000f8e183f */
[----:B------:R-:W-:-:S08]  /*2250*/  SHF.L.U32 R17, R19, 0x1f, RZ ;  /* 0x0000001f13117819 */ /* 0x000fd000000006ff */
[----:B------:R0:W1:Y:S01]  /*2260*/  SYNCS.PHASECHK.TRANS64.TRYWAIT P0, [UR9], R17 ;  /* 0x00000011ff0075a7 */ /* 0x0000620008000149 */
[----:B------:R-:W-:Y:S05]  /*2270*/  @!P1 BRA `(.L_x_24) ;  /* 0x0000000000049947 */ /* 0x000fea0003800000 */
[----:B------:R-:W-:Y:S01]  /*2280*/  BPT.TRAP 0x1 ;  /* 0x000000040000795c */ /* 0x000fe20000300000 */
.L_x_24:
[----:B-1----:R-:W-:Y:S05]  /*2290*/  @P0 BRA `(.L_x_25) ;  /* 0x0000000000080947 */ /* 0x002fea0003800000 */
[----:B------:R-:W1:Y:S02]  /*22a0*/  SYNCS.PHASECHK.TRANS64.TRYWAIT P0, [UR9], R17 ;  /* 0x00000011ff0075a7 */ /* 0x000e640008000149 */
[----:B-1----:R-:W-:Y:S05]  /*22b0*/  @!P0 BRA `(.L_x_26) ;  /* 0x0000006c00388947 */ /* 0x002fea0003800000 */
.L_x_25:
[----:B------:R-:W-:Y:S01]  /*22c0*/  UIADD3 UR9, UR12, 0x180, URZ ;  /* 0x000001800c097890 */ /* 0x000fe2000fffe03f */
[----:B------:R-:W-:Y:S01]  /*22d0*/  WARPGROUP.ARRIVE ;  /* 0x00000000000079c5 */ /* 0x000fe20000000000 */
[----:B------:R-:W-:Y:S02]  /*22e0*/  UIADD3 UR10, UR12, 0x5180, URZ ;  /* 0x000051800c0a7890 */ /* 0x000fe4000fffe03f */
[----:B------:R-:W-:Y:S02]  /*22f0*/  UISETP.NE.AND UP0, UPT, UR7, URZ, UPT ;  /* 0x0000003f0700728c */ /* 0x000fe4000bf05270 */
[----:B------:R-:W-:Y:S02]  /*2300*/  USHF.R.U32.HI UR9, URZ, 0x4, UR9 ;  /* 0x000000043f097899 */ /* 0x000fe40008011609 */
[----:B------:R-:W-:Y:S02]  /*2310*/  USHF.R.U32.HI UR10, URZ, 0x4, UR10 ;  /* 0x000000043f0a7899 */ /* 0x000fe4000801160a */
[----:B------:R-:W-:-:S02]  /*2320*/  USEL UR8, UR8, URZ, !UP0 ;  /* 0x0000003f08087287 */ /* 0x000fc4000c000000 */
[----:B------:R-:W-:Y:S02]  /*2330*/  ULOP3.LUT UR9, UR9, 0x3fff, URZ, 0xc0, !UPT ;  /* 0x00003fff09097892 */ /* 0x000fe4000f8ec03f */
[----:B------:R-:W-:Y:S02]  /*2340*/  ULOP3.LUT UR10, UR10, 0x3fff, URZ, 0xc0, !UPT ;  /* 0x00003fff0a0a7892 */ /* 0x000fe4000f8ec03f */
[----:B------:R-:W-:Y:S02]  /*2350*/  UISETP.NE.U32.AND UP0, UPT, UR8, URZ, UPT ;  /* 0x0000003f0800728c */ /* 0x000fe4000bf05070 */
[----:B------:R-:W-:Y:S02]  /*2360*/  ULOP3.LUT UR8, UR9, 0x10000, URZ, 0xfc, !UPT ;  /* 0x0001000009087892 */ /* 0x000fe4000f8efc3f */
[----:B------:R-:W-:Y:S02]  /*2370*/  ULOP3.LUT UR10, UR10, 0x10000, URZ, 0xfc, !UPT ;  /* 0x000100000a0a7892 */ /* 0x000fe4000f8efc3f */
[----:B------:R-:W-:-:S02]  /*2380*/  ULEA UR8, UR17, UR8, 0x8 ;  /* 0x0000000811087291 */ /* 0x000fc4000f8e403f */
[----:B------:R-:W-:Y:S01]  /*2390*/  ULEA UR10, UR17, UR10, 0x9 ;  /* 0x0000000a110a7291 */ /* 0x000fe2000f8e483f */
[----:B------:R-:W-:Y:S01]  /*23a0*/  UMOV UR9, 0x80000020 ;  /* 0x8000002000097882 */ /* 0x000fe20000000000 */
[----:B------:R-:W-:Y:S01]  /*23b0*/  UMOV UR11, 0x80000020 ;  /* 0x80000020000b7882 */ /* 0x000fe20000000000 */
[----:B------:R-:W-:-:S06]  /*23c0*/  UIADD3 UR6, UR6, 0x2, URZ ;  /* 0x0000000206067890 */ /* 0x000fcc000fffe03f */
[----:B------:R-:W-:Y:S01]  /*23d0*/  QGMMA.64x128x32.F32.E5M2.E5M2 R24, gdesc[UR8], R24, UP0 ;  /* 0x01e00000081879f3 */ /* 0x000fe2000bf03818 */
[----:B------:R-:W-:Y:S02]  /*23e0*/  UIADD3 UR8, UR8, 0x2, URZ ;  /* 0x0000000208087890 */ /* 0x000fe4000fffe03f */
[----:B------:R-:W-:Y:S01]  /*23f0*/  UIADD3 UR10, UR10, 0x2, URZ ;  /* 0x000000020a0a7890 */ /* 0x000fe2000fffe03f */
[----:B------:R-:W-:Y:S01]  /*2400*/  UMOV UR9, 0x80000020 ;  /* 0x8000002000097882 */ /* 0x000fe20000000000 */
[----:B------:R-:W-:Y:S01]  /*2410*/  UMOV UR11, 0x80000020 ;  /* 0x80000020000b7882 */ /* 0x000fe20000000000 */
[----:B------:R-:W-:-:S04]  /*2420*/  UISETP.NE.AND UP0, UPT, UR6, UR24, UPT ;  /* 0x000000180600728c */ /* 0x000fc8000bf05270 */
[----:B------:R-:W-:-:S06]  /*2430*/  USEL UR7, URZ, 0x1, UP0 ;  /* 0x000000013f077887 */ /* 0x000fcc0008000000 */
[----:B------:R-:W-:Y:S01]  /*2440*/  ISETP.NE.AND P0, PT, RZ, UR7, PT ;  /* 0x00000007ff007c0c */ /* 0x000fe2000bf05270 */
[----:B------:R-:W-:Y:S03]  /*2450*/  QGMMA.64x128x32.F32.E5M2.E5M2 R24, gdesc[UR8], R24, gsb0 ;  /* 0x01e00000081879f3 */ /* 0x000fe60008003818 */
[----:B------:R-:W-:-:S09]  /*2460*/  WARPGROUP.DEPBAR.LE gsb0, 0x1 ;  /* 0x00008000000079c5 */ /* 0x000fd20000010100 */
[----:B------:R-:W-:Y:S05]  /*2470*/  @!P0 BRA `(.L_x_27) ;  /* 0x0000000400088947 */ /* 0x000fea0003800000 */
[----:B------:R-:W-:Y:S02]  /*2480*/  WARPGROUP.DEPBAR.LE gsb0, 0x0 ;  /* 0x00008000000079c5 */ /* 0x000fe40000010000 */
[----:B------:R-:W-:-:S01]  /*2490*/  FADD R149, R24, R149 ;  /* 0x0000009518957221 */ /* 0x000fc20000000000 */
[----:B------:R-:W-:Y:S01]  /*24a0*/  FADD R144, R25, R144 ;  /* 0x0000009019907221 */ /* 0x000fe20000000000 */
        /* <DEDUP_REMOVED lines=62> */
[----:B------:R-:W-:-:S06]  /*2890*/  UMOV UR6, URZ ;  /* 0x0000003f00067c82 */ /* 0x000fcc0008000000 */
.L_x_27:
[----:B------:R-:W-:Y:S05]  /*28a0*/  @!P1 BRA `(.L_x_28) ;  /* 0x0000000000049947 */ /* 0x000fea0003800000 */
[----:B------:R-:W-:Y:S01]  /*28b0*/  BPT.TRAP 0x1 ;  /* 0x000000040000795c */ /* 0x000fe20000300000 */
.L_x_28:
[----:B------:R-:W-:Y:S01]  /*28c0*/  ULEA UR8, UR20, UR12, 0x3 ;  /* 0x0000000c14087291 */ /* 0x000fe2000f8e183f */
[----:B------:R-:W-:-:S03]  /*28d0*/  ISETP.GT.U32.AND P0, PT, R7, 0x1, PT ;  /* 0x000000010700780c */ /* 0x000fc60003f04070 */
[----:B------:R-:W-:-:S04]  /*28e0*/  UIADD3 UR8, UR8, 0x28, URZ ;  /* 0x0000002808087890 */ /* 0x000fc8000fffe03f */
[----:B------:R-:W-:-:S09]  /*28f0*/  UPRMT UR8, URZ, 0x654, UR8 ;  /* 0x000006543f087896 */ /* 0x000fd20008000008 */
[----:B------:R-:W-:Y:S01]  /*2900*/  SYNCS.ARRIVE.TRANS64.RED.A1T0 RZ, [UR8], RZ ;  /* 0x000000ffffff79a7 */ /* 0x000fe20008100408 */
[----:B------:R-:W-:Y:S05]  /*2910*/  @P0 BRA `(.L_x_29) ;  /* 0x0000000000040947 */ /* 0x000fea0003800000 */
[----:B------:R-:W-:Y:S01]  /*2920*/  BPT.TRAP 0x1 ;  /* 0x000000040000795c */ /* 0x000fe20000300000 */
.L_x_29:
[----:B------:R-:W-:Y:S01]  /*2930*/  UIADD3 UR17, UR17, 0x1, URZ ;  /* 0x0000000111117890 */ /* 0x000fe2000fffe03f */
[C---:B------:R-:W-:Y:S01]  /*2940*/  ISETP.GT.AND P0, PT, R16.reuse, 0x1, PT ;  /* 0x000000011000780c */ /* 0x040fe20003f04270 */
[----:B------:R-:W-:Y:S01]  /*2950*/  UIADD3 UR20, UR20, 0x1, URZ ;  /* 0x0000000114147890 */ /* 0x000fe2000fffe03f */
[----:B------:R-:W-:Y:S01]  /*2960*/  VIADD R16, R16, 0xffffffff ;  /* 0xffffffff10107836 */ /* 0x000fe20000000000 */
[----:B------:R-:W-:Y:S02]  /*2970*/  UISETP.NE.AND UP0, UPT, UR17, 0x5, UPT ;  /* 0x000000051100788c */ /* 0x000fe4000bf05270 */
[----:B------:R-:W-:Y:S02]  /*2980*/  UISETP.NE.AND UP1, UPT, UR20, 0x5, UPT ;  /* 0x000000051400788c */ /* 0x000fe4000bf25270 */
[----:B------:R-:W-:Y:S02]  /*2990*/  USEL UR8, URZ, 0x1, UP0 ;  /* 0x000000013f087887 */ /* 0x000fe40008000000 */
[----:B------:R-:W-:-:S02]  /*29a0*/  USEL UR17, UR17, URZ, UP0 ;  /* 0x0000003f11117287 */ /* 0x000fc40008000000 */
[----:B------:R-:W-:Y:S02]  /*29b0*/  USEL UR20, UR20, URZ, UP1 ;  /* 0x0000003f14147287 */ /* 0x000fe40008800000 */
[----:B------:R-:W-:Y:S01]  /*29c0*/  LOP3.LUT R19, R19, UR8, RZ, 0x3c, !PT ;  /* 0x0000000813137c12 */ /* 0x000fe2000f8e3cff */
[----:B------:R-:W-:Y:S01]  /*29d0*/  UMOV UR8, 0x1 ;  /* 0x0000000100087882 */ /* 0x000fe20000000000 */
[----:B------:R-:W-:Y:S08]  /*29e0*/  @P0 BRA `(.L_x_30) ;  /* 0xfffffff800080947 */ /* 0x000ff0000383ffff */
.L_x_22:
[----:B------:R-:W-:Y:S01]  /*29f0*/  UISETP.NE.AND UP0, UPT, UR6, URZ, UPT ;  /* 0x0000003f0600728c */ /* 0x000fe2000bf05270 */
[----:B01----:R-:W0:Y:S01]  /*2a00*/  LDC R16, c[0x0][0x28c] ;  /* 0x0000a300ff107b82 */ /* 0x003e220000000800 */
[----:B------:R-:W-:Y:S02]  /*2a10*/  IMAD.U32 R17, RZ, RZ, UR23 ;  /* 0x00000017ff117e24 */ /* 0x000fe4000f8e00ff */
[----:B------:R-:W-:-:S06]  /*2a20*/  USEL UR6, URZ, 0x1, !UP0 ;  /* 0x000000013f067887 */ /* 0x000fcc000c000000 */
[----:B------:R-:W-:-:S13]  /*2a30*/  ISETP.NE.AND P0, PT, RZ, UR6, PT ;  /* 0x00000006ff007c0c */ /* 0x000fda000bf05270 */
[----:B------:R-:W-:Y:S05]  /*2a40*/  @!P0 BRA `(.L_x_31) ;  /* 0x0000000400048947 */ /* 0x000fea0003800000 */
[----:B------:R-:W-:Y:S02]  /*2a50*/  WARPGROUP.DEPBAR.LE gsb0, 0x0 ;  /* 0x00008000000079c5 */ /* 0x000fe40000010000 */
[----:B------:R-:W-:Y:S01]  /*2a60*/  FADD R149, R24, R149 ;  /* 0x0000009518957221 */ /* 0x000fe20000000000 */
        /* <DEDUP_REMOVED lines=62> */
[----:B------:R-:W-:-:S07]  /*2e50*/  FADD R22, R22, R87 ;  /* 0x0000005716167221 */ /* 0x000fce0000000000 */
.L_x_31:
[----:B0-----:R-:W-:Y:S01]  /*2e60*/  ISETP.GE.AND P0, PT, R16, 0x1, PT ;  /* 0x000000011000780c */ /* 0x001fe20003f06270 */
[----:B------:R0:W-:Y:S01]  /*2e70*/  SYNCS.ARRIVE.TRANS64.A1T0 RZ, [R17+UR22], RZ ;  /* 0x000000ff11ff79a7 */ /* 0x0001e20008100016 */
[----:B------:R-:W-:-:S11]  /*2e80*/  WARPGROUP.DEPBAR.LE gsb0, 0x0 ;  /* 0x00008000000079c5 */ /* 0x000fd60000010000 */
[----:B------:R-:W-:Y:S05]  /*2e90*/  @!P0 BRA `(.L_x_32) ;  /* 0x0000000000388947 */ /* 0x000fea0003800000 */
[----:B------:R-:W-:-:S13]  /*2ea0*/  ISETP.NE.AND P0, PT, R146, 0x3, PT ;  /* 0x000000039200780c */ /* 0x000fda0003f05270 */
[----:B------:R-:W-:Y:S05]  /*2eb0*/  @!P0 BRA `(.L_x_33) ;  /* 0x0000000000048947 */ /* 0x000fea0003800000 */
[----:B------:R-:W-:Y:S01]  /*2ec0*/  BPT.TRAP 0x1 ;  /* 0x000000040000795c */ /* 0x000fe20000300000 */
.L_x_33:
[----:B------:R-:W-:Y:S01]  /*2ed0*/  UIADD3 UR8, UR14, UR5, URZ ;  /* 0x000000050e087290 */ /* 0x000fe2000fffe03f */
[----:B------:R-:W-:-:S03]  /*2ee0*/  ISETP.GT.U32.AND P0, PT, R7, 0x1, PT ;  /* 0x000000010700780c */ /* 0x000fc60003f04070 */
[----:B------:R-:W-:-:S04]  /*2ef0*/  UIMAD.WIDE.U32 UR6, UR8, -0x33333333, URZ ;  /* 0xcccccccd080678a5 */ /* 0x000fc8000f8e003f */
[----:B------:R-:W-:-:S04]  /*2f00*/  USHF.R.U32.HI UR6, URZ, 0x2, UR7 ;  /* 0x000000023f067899 */ /* 0x000fc80008011607 */
[----:B------:R-:W-:-:S04]  /*2f10*/  UIMAD UR8, UR6, -0x5, UR8 ;  /* 0xfffffffb060878a4 */ /* 0x000fc8000f8e0208 */
[----:B------:R-:W-:-:S04]  /*2f20*/  ULEA UR8, UR8, UR12, 0x3 ;  /* 0x0000000c08087291 */ /* 0x000fc8000f8e183f */
[----:B------:R-:W-:-:S04]  /*2f30*/  UIADD3 UR8, UR8, 0x28, URZ ;  /* 0x0000002808087890 */ /* 0x000fc8000fffe03f */
[----:B------:R-:W-:-:S09]  /*2f40*/  UPRMT UR8, URZ, 0x654, UR8 ;  /* 0x000006543f087896 */ /* 0x000fd20008000008 */
[----:B------:R-:W-:Y:S01]  /*2f50*/  SYNCS.ARRIVE.TRANS64.RED.A1T0 RZ, [UR8], RZ ;  /* 0x000000ffffff79a7 */ /* 0x000fe20008100408 */
[----:B------:R-:W-:Y:S05]  /*2f60*/  @P0 BRA `(.L_x_32) ;  /* 0x0000000000040947 */ /* 0x000fea0003800000 */
[----:B------:R-:W-:Y:S01]  /*2f70*/  BPT.TRAP 0x1 ;  /* 0x000000040000795c */ /* 0x000fe20000300000 */
.L_x_32:
[----:B------:R-:W-:Y:S01]  /*2f80*/  SHF.L.U32 R16, R148, 0x1f, RZ ;  /* 0x0000001f94107819 */ /* 0x000fe200000006ff */
[----:B------:R-:W-:Y:S01]  /*2f90*/  UIADD3 UR5, UR21, UR5, URZ ;  /* 0x0000000515057290 */ /* 0x000fe2000fffe03f */
[----:B------:R-:W1:Y:S01]  /*2fa0*/  LDC R32, c[0x0][0x288] ;  /* 0x0000a200ff207b82 */ /* 0x000e620000000800 */
[----:B------:R-:W-:Y:S01]  /*2fb0*/  UISETP.GE.U32.AND UP1, UPT, UR21, 0x5, UPT ;  /* 0x000000051500788c */ /* 0x000fe2000bf26070 */
[----:B------:R-:W-:Y:S01]  /*2fc0*/  IMAD.SHL.U32 R26, R11, 0x2, RZ ;  /* 0x000000020b1a7824 */ /* 0x000fe200078e00ff */
[----:B------:R-:W-:Y:S02]  /*2fd0*/  UISETP.GT.U32.AND UP0, UPT, UR5, 0x4, UPT ;  /* 0x000000040500788c */ /* 0x000fe4000bf04070 */
[----:B------:R-:W-:Y:S02]  /*2fe0*/  UIMAD.WIDE.U32 UR6, UR5, -0x33333333, URZ ;  /* 0xcccccccd050678a5 */ /* 0x000fe4000f8e003f */
[----:B------:R-:W-:Y:S01]  /*2ff0*/  UISETP.LT.U32.AND UP0, UPT, UR21, 0x5, UP0 ;  /* 0x000000051500788c */ /* 0x000fe20008701070 */
[----:B------:R-:W2:Y:S01]  /*3000*/  SYNCS.PHASECHK.TRANS64.TRYWAIT P0, [UR15+0x8], R16 ;  /* 0x00000810ff0075a7 */ /* 0x000ea2000800014f */
[----:B------:R-:W-:Y:S01]  /*3010*/  USHF.R.U32.HI UR6, URZ, 0x2, UR7 ;  /* 0x000000023f067899 */ /* 0x000fe20008011607 */
[----:B------:R-:W-:Y:S01]  /*3020*/  SHF.R.S32.HI R27, RZ, 0x1f, R26 ;  /* 0x0000001fff1b7819 */ /* 0x000fe2000001141a */
[----:B------:R-:W-:-:S02]  /*3030*/  USEL UR8, URZ, 0x1, !UP0 ;  /* 0x000000013f087887 */ /* 0x000fc4000c000000 */
[----:B------:R-:W-:Y:S02]  /*3040*/  UIMAD UR5, UR6, -0x5, UR5 ;  /* 0xfffffffb060578a4 */ /* 0x000fe4000f8e0205 */
[----:B------:R-:W-:-:S04]  /*3050*/  ULOP3.LUT UR4, UR4, UR8, URZ, 0x3c, !UPT ;  /* 0x0000000804047292 */ /* 0x000fc8000f8e3c3f */
[----:B------:R-:W-:Y:S01]  /*3060*/  @UP1 ULOP3.LUT UR4, UR4, 0x1, UR6, 0x78, !UPT ;  /* 0x0000000104041892 */ /* 0x000fe2000f8e7806 */
[----:B-12---:R-:W-:Y:S11]  /*3070*/  @!P0 BRA `(.L_x_34) ;  /* 0x0000005c00e08947 */ /* 0x006ff60003800000 */
.L_x_193:
[----:B------:R-:W-:Y:S01]  /*3080*/  IMAD.SHL.U32 R28, R6, 0x40, RZ ;  /* 0x00000040061c7824 */ /* 0x000fe200078e00ff */
[----:B------:R-:W-:Y:S01]  /*3090*/  ULDC UR8, c[0x0][0x284] ;  /* 0x0000a10000087ab9 */ /* 0x000fe20000000800 */
[----:B------:R-:W-:Y:S01]  /*30a0*/  IMAD.SHL.U32 R29, R5, 0x80, RZ ;  /* 0x00000080051d7824 */ /* 0x000fe200078e00ff */
[----:B------:R-:W-:Y:S01]  /*30b0*/  SHF.R.S32.HI R34, RZ, 0x1f, R4 ;  /* 0x0000001fff227819 */ /* 0x000fe20000011404 */
[----:B------:R-:W-:Y:S01]  /*30c0*/  ULDC.64 UR6, c[0x0][0x5d0] ;  /* 0x0001740000067ab9 */ /* 0x000fe20000000a00 */
[----:B------:R-:W-:Y:S01]  /*30d0*/  ISETP.GE.AND P0, PT, R28, UR8, PT ;  /* 0x000000081c007c0c */ /* 0x000fe2000bf06270 */
[----:B0-----:R-:W-:Y:S01]  /*30e0*/  IMAD.WIDE.U32 R16, R4, UR6, R26 ;  /* 0x0000000604107c25 */ /* 0x001fe2000f8e001a */
[----:B------:R-:W-:Y:S02]  /*30f0*/  SHF.R.S32.HI R33, RZ, 0x1f, R29 ;  /* 0x0000001fff217819 */ /* 0x000fe4000001141d */
[C---:B------:R-:W-:Y:S01]  /*3100*/  ISETP.GE.OR P0, PT, R29.reuse, R32, P0 ;  /* 0x000000201d00720c */ /* 0x040fe20000706670 */
[----:B------:R-:W-:Y:S01]  /*3110*/  IMAD R5, R34, UR6, RZ ;  /* 0x0000000622057c24 */ /* 0x000fe2000f8e02ff */
[----:B------:R-:W-:-:S03]  /*3120*/  IADD3 R16, P1, R29, R16, RZ ;  /* 0x000000101d107210 */ /* 0x000fc60007f3e0ff */
[----:B------:R-:W-:-:S05]  /*3130*/  IMAD R5, R4, UR7, R5 ;  /* 0x0000000704057c24 */ /* 0x000fca000f8e0205 */
[----:B------:R-:W-:-:S03]  /*3140*/  IADD3.X R17, R33, R17, R5, P1, !PT ;  /* 0x0000001121117210 */ /* 0x000fc60000ffe405 */
[----:B------:R-:W-:Y:S05]  /*3150*/  @P0 BRA `(.L_x_35) ;  /* 0x0000004400b80947 */ /* 0x000fea0003800000 */
[----:B------:R-:W0:Y:S01]  /*3160*/  LDC.64 R30, c[0x0][0x5c8] ;  /* 0x00017200ff1e7b82 */ /* 0x000e220000000a00 */
[----:B------:R-:W-:Y:S01]  /*3170*/  IMAD.WIDE R24, R6, 0x40, R14 ;  /* 0x0000004006187825 */ /* 0x000fe200078e020e */
[----:B------:R-:W-:Y:S01]  /*3180*/  ULDC.64 UR6, c[0x0][0x5c0] ;  /* 0x0001700000067ab9 */ /* 0x000fe20000000a00 */
[----:B------:R-:W-:Y:S02]  /*3190*/  BSSY B0, `(.L_x_35) ;  /* 0x000046a000007945 */ /* 0x000fe40003800000 */
[----:B------:R-:W-:-:S04]  /*31a0*/  IMAD R6, R11, -0x2, R32 ;  /* 0xfffffffe0b067824 */ /* 0x000fc800078e0220 */
[----:B------:R-:W-:Y:S02]  /*31b0*/  IMAD.IADD R6, R6, 0x1, -R29 ;  /* 0x0000000106067824 */ /* 0x000fe400078e0a1d */
[-C--:B0-----:R-:W-:Y:S02]  /*31c0*/  IMAD R5, R25, R30.reuse, RZ ;  /* 0x0000001e19057224 */ /* 0x081fe400078e02ff */
[----:B------:R-:W-:-:S04]  /*31d0*/  IMAD.WIDE.U32 R16, R24, R30, R16 ;  /* 0x0000001e18107225 */ /* 0x000fc800078e0010 */
[----:B------:R-:W-:Y:S01]  /*31e0*/  IMAD R19, R24, R31, R5 ;  /* 0x0000001f18137224 */ /* 0x000fe200078e0205 */
[----:B------:R-:W-:Y:S02]  /*31f0*/  LEA R5, P0, R30, R16, 0x3 ;  /* 0x000000101e057211 */ /* 0x000fe400078018ff */
[----:B------:R-:W-:Y:S01]  /*3200*/  IADD3 R18, P1, R16, UR6, RZ ;  /* 0x0000000610127c10 */ /* 0x000fe2000ff3e0ff */
[----:B------:R-:W-:Y:S01]  /*3210*/  IMAD.IADD R19, R17, 0x1, R19 ;  /* 0x0000000111137824 */ /* 0x000fe200078e0213 */
[----:B------:R-:W-:-:S04]  /*3220*/  IADD3 R16, P3, R5, UR6, RZ ;  /* 0x0000000605107c10 */ /* 0x000fc8000ff7e0ff */
[----:B------:R-:W-:Y:S01]  /*3230*/  LEA.HI.X R5, R30, R19, R31, 0x3, P0 ;  /* 0x000000131e057211 */ /* 0x000fe200000f1c1f */
[----:B------:R-:W-:Y:S01]  /*3240*/  IMAD.IADD R30, R13, 0x1, -R28 ;  /* 0x000000010d1e7824 */ /* 0x000fe200078e0a1c */
[----:B-----5:R-:W-:Y:S02]  /*3250*/  FSETP.NEU.AND P0, PT, R12, RZ, PT ;  /* 0x000000ff0c00720b */ /* 0x020fe40003f0d000 */
[----:B------:R-:W-:Y:S02]  /*3260*/  IADD3.X R19, R19, UR7, RZ, P1, !PT ;  /* 0x0000000713137c10 */ /* 0x000fe40008ffe4ff */
[----:B------:R-:W-:-:S09]  /*3270*/  IADD3.X R17, R5, UR7, RZ, P3, !PT ;  /* 0x0000000705117c10 */ /* 0x000fd20009ffe4ff */
[----:B------:R-:W-:Y:S05]  /*3280*/  @!P0 BRA `(.L_x_36) ;  /* 0x0000003400608947 */ /* 0x000fea0003800000 */
[----:B------:R-:W-:Y:S01]  /*3290*/  ULDC.64 UR6, c[0x0][0x5b8] ;  /* 0x00016e0000067ab9 */ /* 0x000fe20000000a00 */
[----:B------:R-:W-:Y:S01]  /*32a0*/  ULDC.64 UR8, c[0x0][0x5a8] ;  /* 0x00016a0000087ab9 */ /* 0x000fe20000000a00 */
[----:B------:R-:W-:Y:S01]  /*32b0*/  IMAD.WIDE.U32 R26, R4, UR6, R26 ;  /* 0x00000006041a7c25 */ /* 0x000fe2000f8e001a */
[----:B------:R-:W-:Y:S01]  /*32c0*/  BSSY B1, `(.L_x_37) ;  /* 0x0000010000017945 */ /* 0x000fe20003800000 */
[----:B------:R-:W-:Y:S02]  /*32d0*/  PRMT R28, RZ, 0x7610, R28 ;  /* 0x00007610ff1c7816 */ /* 0x000fe4000000001c */
[----:B------:R-:W-:Y:S01]  /*32e0*/  IMAD R5, R34, UR6, RZ ;  /* 0x0000000622057c24 */ /* 0x000fe2000f8e02ff */
[----:B------:R-:W-:-:S03]  /*32f0*/  IADD3 R26, P0, R29, R26, RZ ;  /* 0x0000001a1d1a7210 */ /* 0x000fc60007f1e0ff */
[----:B------:R-:W-:Y:S01]  /*3300*/  IMAD R5, R4, UR7, R5 ;  /* 0x0000000704057c24 */ /* 0x000fe2000f8e0205 */
[----:B------:R-:W-:Y:S02]  /*3310*/  ULDC.64 UR6, c[0x0][0x5b0] ;  /* 0x00016c0000067ab9 */ /* 0x000fe40000000a00 */
[----:B------:R-:W-:Y:S02]  /*3320*/  IMAD R29, R25, UR6, RZ ;  /* 0x00000006191d7c24 */ /* 0x000fe4000f8e02ff */
[----:B------:R-:W-:Y:S02]  /*3330*/  IADD3.X R27, R33, R27, R5, P0, !PT ;  /* 0x0000001b211b7210 */ /* 0x000fe400007fe405 */
[----:B------:R-:W-:Y:S01]  /*3340*/  ISETP.GE.AND P0, PT, R30, 0x1, PT ;  /* 0x000000011e00780c */ /* 0x000fe20003f06270 */
[C---:B------:R-:W-:Y:S02]  /*3350*/  IMAD R29, R24.reuse, UR7, R29 ;  /* 0x00000007181d7c24 */ /* 0x040fe4000f8e021d */
[----:B------:R-:W-:Y:S01]  /*3360*/  IMAD.WIDE.U32 R4, R24, UR6, R26 ;  /* 0x0000000618047c25 */ /* 0x000fe2000f8e001a */
[----:B------:R-:W-:-:S02]  /*3370*/  ISETP.LT.OR P4, PT, R6, 0x1, !P0 ;  /* 0x000000010600780c */ /* 0x000fc40004781670 */
[----:B------:R-:W-:-:S04]  /*3380*/  IADD3 R4, P1, R4, UR8, RZ ;  /* 0x0000000804047c10 */ /* 0x000fc8000ff3e0ff */
[----:B------:R-:W-:-:S07]  /*3390*/  IADD3.X R5, R5, UR9, R29, P1, !PT ;  /* 0x0000000905057c10 */ /* 0x000fce0008ffe41d */
[----:B------:R-:W-:Y:S05]  /*33a0*/  @P4 BRA `(.L_x_38) ;  /* 0x0000000000044947 */ /* 0x000fea0003800000 */
[----:B------:R0:W5:Y:S02]  /*33b0*/  LDG.E.U8 R28, desc[UR18][R4.64] ;  /* 0x00000012041c7981 */ /* 0x000164000c1e1100 */
.L_x_38:
[----:B------:R-:W-:Y:S05]  /*33c0*/  BSYNC B1 ;  /* 0x0000000000017941 */ /* 0x000fea0003800000 */
.L_x_37:
[----:B-----5:R-:W-:Y:S01]  /*33d0*/  LOP3.LUT R28, R28, 0xff, RZ, 0xc0, !PT ;  /* 0x000000ff1c1c7812 */ /* 0x020fe200078ec0ff */
[----:B------:R-:W-:Y:S01]  /*33e0*/  BSSY B1, `(.L_x_39) ;  /* 0x000000b000017945 */ /* 0x000fe20003800000 */
[----:B------:R-:W-:Y:S02]  /*33f0*/  ISETP.LT.OR P3, PT, R6, 0x2, !P0 ;  /* 0x000000020600780c */ /* 0x000fe40004761670 */
[----:B------:R-:W-:-:S05]  /*3400*/  F2FP.F16.E5M2.UNPACK_B R28, R28 ;  /* 0x0000001cff1c723e */ /* 0x000fca00020004ff */
[----:B------:R-:W-:-:S05]  /*3410*/  HADD2.F32 R29, -RZ, R28.H0_H0 ;  /* 0x2000001cff1d7230 */ /* 0x000fca0000004100 */
[----:B------:R-:W-:-:S04]  /*3420*/  FMUL R28, R29, R12 ;  /* 0x0000000c1d1c7220 */ /* 0x000fc80000400000 */
[----:B------:R-:W-:-:S05]  /*3430*/  FFMA R28, R149, R10, R28 ;  /* 0x0000000a951c7223 */ /* 0x000fca000000001c */
[----:B------:R-:W-:Y:S02]  /*3440*/  F2FP.SATFINITE.E5M2.F32.PACK_AB_MERGE_C R29, RZ, R28, RZ ;  /* 0x0000001cff1d723e */ /* 0x000fe400048060ff */
[----:B------:R-:W-:-:S03]  /*3450*/  PRMT R28, RZ, 0x7610, R28 ;  /* 0x00007610ff1c7816 */ /* 0x000fc6000000001c */
[----:B------:R1:W-:Y:S01]  /*3460*/  @!P4 STG.E.U8 desc[UR18][R18.64], R29 ;  /* 0x0000001d1200c986 */ /* 0x0003e2000c101112 */
[----:B------:R-:W-:Y:S05]  /*3470*/  @P3 BRA `(.L_x_40) ;  /* 0x0000000000043947 */ /* 0x000fea0003800000 */
[----:B------:R2:W5:Y:S02]  /*3480*/  LDG.E.U8 R28, desc[UR18][R4.64+0x1] ;  /* 0x00000112041c7981 */ /* 0x000564000c1e1100 */
.L_x_40:
[----:B------:R-:W-:Y:S05]  /*3490*/  BSYNC B1 ;  /* 0x0000000000017941 */ /* 0x000fea0003800000 */
.L_x_39:
[----:B-----5:R-:W-:Y:S01]  /*34a0*/  LOP3.LUT R28, R28, 0xff, RZ, 0xc0, !PT ;  /* 0x000000ff1c1c7812 */ /* 0x020fe200078ec0ff */
[----:B------:R-:W-:Y:S01]  /*34b0*/  BSSY B1, `(.L_x_41) ;  /* 0x0000013000017945 */ /* 0x000fe20003800000 */
[----:B------:R-:W-:Y:S02]  /*34c0*/  IADD3 R31, P1, R24, 0x8, RZ ;  /* 0x00000008181f7810 */ /* 0x000fe40007f3e0ff */
[----:B------:R-:W-:-:S03]  /*34d0*/  F2FP.F16.E5M2.UNPACK_B R28, R28 ;  /* 0x0000001cff1c723e */ /* 0x000fc600020004ff */
[----:B------:R-:W-:Y:S01]  /*34e0*/  IMAD.X R24, RZ, RZ, R25, P1 ;  /* 0x000000ffff187224 */ /* 0x000fe200008e0619 */
[----:B------:R-:W-:Y:S01]  /*34f0*/  ISETP.GE.AND P1, PT, R30, 0x9, PT ;  /* 0x000000091e00780c */ /* 0x000fe20003f26270 */
[----:B-1----:R-:W-:Y:S02]  /*3500*/  HADD2.F32 R29, -RZ, R28.H0_H0 ;  /* 0x2000001cff1d7230 */ /* 0x002fe40000004100 */
[----:B------:R-:W-:Y:S01]  /*3510*/  IMAD R24, R24, UR6, RZ ;  /* 0x0000000618187c24 */ /* 0x000fe2000f8e02ff */
[----:B------:R-:W-:Y:S01]  /*3520*/  ISETP.LT.OR P5, PT, R6, 0x1, !P1 ;  /* 0x000000010600780c */ /* 0x000fe20004fa1670 */
[----:B------:R-:W-:-:S04]  /*3530*/  IMAD.WIDE.U32 R26, R31, UR6, R26 ;  /* 0x000000061f1a7c25 */ /* 0x000fc8000f8e001a */
[----:B------:R-:W-:Y:S01]  /*3540*/  FMUL R29, R29, R12 ;  /* 0x0000000c1d1d7220 */ /* 0x000fe20000400000 */
[----:B------:R-:W-:-:S03]  /*3550*/  IMAD R31, R31, UR7, R24 ;  /* 0x000000071f1f7c24 */ /* 0x000fc6000f8e0218 */
[----:B------:R-:W-:Y:S01]  /*3560*/  FFMA R29, R144, R10, R29 ;  /* 0x0000000a901d7223 */ /* 0x000fe2000000001d */
[----:B------:R-:W-:Y:S02]  /*3570*/  IADD3 R24, P4, R26, UR8, RZ ;  /* 0x000000081a187c10 */ /* 0x000fe4000ff9e0ff */
[----:B------:R-:W-:Y:S02]  /*3580*/  PRMT R26, RZ, 0x7610, R26 ;  /* 0x00007610ff1a7816 */ /* 0x000fe4000000001a */
[----:B------:R-:W-:Y:S02]  /*3590*/  F2FP.SATFINITE.E5M2.F32.PACK_AB_MERGE_C R29, RZ, R29, RZ ;  /* 0x0000001dff1d723e */ /* 0x000fe400048060ff */
[----:B------:R-:W-:-:S03]  /*35a0*/  IADD3.X R25, R27, UR9, R31, P4, !PT ;  /* 0x000000091b197c10 */ /* 0x000fc6000a7fe41f */
[----:B------:R1:W-:Y:S01]  /*35b0*/  @!P3 STG.E.U8 desc[UR18][R18.64+0x1], R29 ;  /* 0x0000011d1200b986 */ /* 0x0003e2000c101112 */
[----:B------:R-:W-:Y:S05]  /*35c0*/  @P5 BRA `(.L_x_42) ;  /* 0x0000000000045947 */ /* 0x000fea0003800000 */
[----:B------:R3:W5:Y:S02]  /*35d0*/  LDG.E.U8 R26, desc[UR18][R24.64] ;  /* 0x00000012181a7981 */ /* 0x000764000c1e1100 */
.L_x_42:
[----:B------:R-:W-:Y:S05]  /*35e0*/  BSYNC B1 ;  /* 0x0000000000017941 */ /* 0x000fea0003800000 */
.L_x_41:
        /* <DEDUP_REMOVED lines=12> */
.L_x_44:
[----:B------:R-:W-:Y:S05]  /*36b0*/  BSYNC B1 ;  /* 0x0000000000017941 */ /* 0x000fea0003800000 */
.L_x_43:
[----:B-----5:R-:W-:Y:S01]  /*36c0*/  LOP3.LUT R26, R26, 0xff, RZ, 0xc0, !PT ;  /* 0x000000ff1a1a7812 */ /* 0x020fe200078ec0ff */
[----:B------:R-:W-:Y:S01]  /*36d0*/  BSSY B1, `(.L_x_45) ;  /* 0x000000b000017945 */ /* 0x000fe20003800000 */
[----:B------:R-:W-:Y:S02]  /*36e0*/  ISETP.LT.OR P4, PT, R6, 0x9, !P0 ;  /* 0x000000090600780c */ /* 0x000fe40004781670 */
[----:B------:R-:W-:-:S05]  /*36f0*/  F2FP.F16.E5M2.UNPACK_B R26, R26 ;  /* 0x0000001aff1a723e */ /* 0x000fca00020004ff */
[----:B----4-:R-:W-:Y:S01]  /*3700*/  HADD2.F32 R27, -RZ, R26.H0_H0 ;  /* 0x2000001aff1b7230 */ /* 0x010fe20000004100 */
[----:B------:R-:W-:-:S04]  /*3710*/  PRMT R26, RZ, 0x7610, R26 ;  /* 0x00007610ff1a7816 */ /* 0x000fc8000000001a */
[----:B------:R-:W-:-:S04]  /*3720*/  FMUL R27, R27, R12 ;  /* 0x0000000c1b1b7220 */ /* 0x000fc80000400000 */
[----:B------:R-:W-:-:S05]  /*3730*/  FFMA R27, R142, R10, R27 ;  /* 0x0000000a8e1b7223 */ /* 0x000fca000000001b */
[----:B------:R-:W-:-:S05]  /*3740*/  F2FP.SATFINITE.E5M2.F32.PACK_AB_MERGE_C R27, RZ, R27, RZ ;  /* 0x0000001bff1b723e */ /* 0x000fca00048060ff */
[----:B------:R4:W-:Y:S01]  /*3750*/  @!P3 STG.E.U8 desc[UR18][R16.64+0x1], R27 ;  /* 0x0000011b1000b986 */ /* 0x0009e2000c101112 */
[----:B------:R-:W-:Y:S05]  /*3760*/  @P4 BRA `(.L_x_46) ;  /* 0x0000000000044947 */ /* 0x000fea0003800000 */
[----:B------:R0:W5:Y:S02]  /*3770*/  LDG.E.U8 R26, desc[UR18][R4.64+0x8] ;  /* 0x00000812041a7981 */ /* 0x000164000c1e1100 */
.L_x_46:
[----:B------:R-:W-:Y:S05]  /*3780*/  BSYNC B1 ;  /* 0x0000000000017941 */ /* 0x000fea0003800000 */
.L_x_45:
[----:B-----5:R-:W-:Y:S01]  /*3790*/  LOP3.LUT R26, R26, 0xff, RZ, 0xc0, !PT ;  /* 0x000000ff1a1a7812 */ /* 0x020fe200078ec0ff */
[----:B------:R-:W-:Y:S01]  /*37a0*/  BSSY B1, `(.L_x_47) ;  /* 0x000000b000017945 */ /* 0x000fe20003800000 */
[----:B------:R-:W-:Y:S02]  /*37b0*/  ISETP.LT.OR P3, PT, R6, 0xa, !P0 ;  /* 0x0000000a0600780c */ /* 0x000fe40004761670 */
[----:B------:R-:W-:-:S05]  /*37c0*/  F2FP.F16.E5M2.UNPACK_B R26, R26 ;  /* 0x0000001aff1a723e */ /* 0x000fca00020004ff */
[----:B----4-:R-:W-:-:S05]  /*37d0*/  HADD2.F32 R27, -RZ, R26.H0_H0 ;  /* 0x2000001aff1b7230 */ /* 0x010fca0000004100 */
[----:B------:R-:W-:-:S04]  /*37e0*/  FMUL R26, R27, R12 ;  /* 0x0000000c1b1a7220 */ /* 0x000fc80000400000 */
[----:B------:R-:W-:-:S05]  /*37f0*/  FFMA R26, R145, R10, R26 ;  /* 0x0000000a911a7223 */ /* 0x000fca000000001a */
[----:B------:R-:W-:Y:S02]  /*3800*/  F2FP.SATFINITE.E5M2.F32.PACK_AB_MERGE_C R27, RZ, R26, RZ ;  /* 0x0000001aff1b723e */ /* 0x000fe400048060ff */
[----:B------:R-:W-:-:S03]  /*3810*/  PRMT R26, RZ, 0x7610, R26 ;  /* 0x00007610ff1a7816 */ /* 0x000fc6000000001a */
[----:B------:R4:W-:Y:S01]  /*3820*/  @!P4 STG.E.U8 desc[UR18][R18.64+0x8], R27 ;  /* 0x0000081b1200c986 */ /* 0x0009e2000c101112 */
[----:B------:R-:W-:Y:S05]  /*3830*/  @P3 BRA `(.L_x_48) ;  /* 0x0000000000043947 */ /* 0x000fea0003800000 */
[----:B------:R0:W5:Y:S02]  /*3840*/  LDG.E.U8 R26, desc[UR18][R4.64+0x9] ;  /* 0x00000912041a7981 */ /* 0x000164000c1e1100 */
.L_x_48:
[----:B------:R-:W-:Y:S05]  /*3850*/  BSYNC B1 ;  /* 0x0000000000017941 */ /* 0x000fea0003800000 */
.L_x_47:
        /* <DEDUP_REMOVED lines=12> */
.L_x_50:
[----:B------:R-:W-:Y:S05]  /*3920*/  BSYNC B1 ;  /* 0x0000000000017941 */ /* 0x000fea0003800000 */
.L_x_49:
        /* <DEDUP_REMOVED lines=12> */
.L_x_52:
[----:B------:R-:W-:Y:S05]  /*39f0*/  BSYNC B1 ;  /* 0x0000000000017941 */ /* 0x000fea0003800000 */
.L_x_51:
        /* <DEDUP_REMOVED lines=12> */
.L_x_54:
[----:B------:R-:W-:Y:S05]  /*3ac0*/  BSYNC B1 ;  /* 0x0000000000017941 */ /* 0x000fea0003800000 */
.L_x_53:
        /* <DEDUP_REMOVED lines=12> */
.L_x_56:
[----:B------:R-:W-:Y:S05]  /*3b90*/  BSYNC B1 ;  /* 0x0000000000017941 */ /* 0x000fea0003800000 */
.L_x_55:
        /* <DEDUP_REMOVED lines=12> */
.L_x_58:
[----:B------:R-:W-:Y:S05]  /*3c60*/  BSYNC B1 ;  /* 0x0000000000017941 */ /* 0x000fea0003800000 */
.L_x_57:
        /* <DEDUP_REMOVED lines=12> */
.L_x_60:
[----:B------:R-:W-:Y:S05]  /*3d30*/  BSYNC B1 ;  /* 0x0000000000017941 */ /* 0x000fea0003800000 */
.L_x_59:
        /* <DEDUP_REMOVED lines=12> */
.L_x_62:
[----:B------:R-:W-:Y:S05]  /*3e00*/  BSYNC B1 ;  /* 0x0000000000017941 */ /* 0x000fea0003800000 */
.L_x_61:
        /* <DEDUP_REMOVED lines=12> */
.L_x_64:
[----:B------:R-:W-:Y:S05]  /*3ed0*/  BSYNC B1 ;  /* 0x0000000000017941 */ /* 0x000fea0003800000 */
.L_x_63:
        /* <DEDUP_REMOVED lines=12> */
.L_x_66:
[----:B------:R-:W-:Y:S05]  /*3fa0*/  BSYNC B1 ;  /* 0x0000000000017941 */ /* 0x000fea0003800000 */
.L_x_65:
        /* <DEDUP_REMOVED lines=12> */
.L_x_68:
[----:B------:R-:W-:Y:S05]  /*4070*/  BSYNC B1 ;  /* 0x0000000000017941 */ /* 0x000fea0003800000 */
.L_x_67:
        /* <DEDUP_REMOVED lines=12> */
.L_x_70:
[----:B------:R-:W-:Y:S05]  /*4140*/  BSYNC B1 ;  /* 0x0000000000017941 */ /* 0x000fea0003800000 */
.L_x_69:
        /* <DEDUP_REMOVED lines=12> */
.L_x_72:
[----:B------:R-:W-:Y:S05]  /*4210*/  BSYNC B1 ;  /* 0x0000000000017941 */ /* 0x000fea0003800000 */
.L_x_71:
        /* <DEDUP_REMOVED lines=12> */
.L_x_74:
[----:B------:R-:W-:Y:S05]  /*42e0*/  BSYNC B1 ;  /* 0x0000000000017941 */ /* 0x000fea0003800000 */
.L_x_73:
        /* <DEDUP_REMOVED lines=12> */
.L_x_76:
[----:B------:R-:W-:Y:S05]  /*43b0*/  BSYNC B1 ;  /* 0x0000000000017941 */ /* 0x000fea0003800000 */
.L_x_75:
        /* <DEDUP_REMOVED lines=12> */
.L_x_78:
[----:B------:R-:W-:Y:S05]  /*4480*/  BSYNC B1 ;  /* 0x0000000000017941 */ /* 0x000fea0003800000 */
.L_x_77:
        /* <DEDUP_REMOVED lines=12> */
.L_x_80:
[----:B------:R-:W-:Y:S05]  /*4550*/  BSYNC B1 ;  /* 0x0000000000017941 */ /* 0x000fea0003800000 */
.L_x_79:
        /* <DEDUP_REMOVED lines=12> */
.L_x_82:
[----:B------:R-:W-:Y:S05]  /*4620*/  BSYNC B1 ;  /* 0x0000000000017941 */ /* 0x000fea0003800000 */
.L_x_81:
        /* <DEDUP_REMOVED lines=12> */
.L_x_84:
[----:B------:R-:W-:Y:S05]  /*46f0*/  BSYNC B1 ;  /* 0x0000000000017941 */ /* 0x000fea0003800000 */
.L_x_83:
        /* <DEDUP_REMOVED lines=12> */
.L_x_86:
[----:B------:R-:W-:Y:S05]  /*47c0*/  BSYNC B1 ;  /* 0x0000000000017941 */ /* 0x000fea0003800000 */
.L_x_85:
        /* <DEDUP_REMOVED lines=12> */
.L_x_88:
[----:B------:R-:W-:Y:S05]  /*4890*/  BSYNC B1 ;  /* 0x0000000000017941 */ /* 0x000fea0003800000 */
.L_x_87:
        /* <DEDUP_REMOVED lines=12> */
.L_x_90:
[----:B------:R-:W-:Y:S05]  /*4960*/  BSYNC B1 ;  /* 0x0000000000017941 */ /* 0x000fea0003800000 */
.L_x_89:
        /* <DEDUP_REMOVED lines=12> */
.L_x_92:
[----:B------:R-:W-:Y:S05]  /*4a30*/  BSYNC B1 ;  /* 0x0000000000017941 */ /* 0x000fea0003800000 */
.L_x_91:
        /* <DEDUP_REMOVED lines=12> */
.L_x_94:
[----:B------:R-:W-:Y:S05]  /*4b00*/  BSYNC B1 ;  /* 0x0000000000017941 */ /* 0x000fea0003800000 */
.L_x_93:
        /* <DEDUP_REMOVED lines=12> */
.L_x_96:
[----:B------:R-:W-:Y:S05]  /*4bd0*/  BSYNC B1 ;  /* 0x0000000000017941 */ /* 0x000fea0003800000 */
.L_x_95:
        /* <DEDUP_REMOVED lines=12> */
.L_x_98:
[----:B------:R-:W-:Y:S05]  /*4ca0*/  BSYNC B1 ;  /* 0x0000000000017941 */ /* 0x000fea0003800000 */
.L_x_97:
        /* <DEDUP_REMOVED lines=12> */
.L_x_100:
[----:B------:R-:W-:Y:S05]  /*4d70*/  BSYNC B1 ;  /* 0x0000000000017941 */ /* 0x000fea0003800000 */
.L_x_99:
        /* <DEDUP_REMOVED lines=12> */
.L_x_102:
[----:B------:R-:W-:Y:S05]  /*4e40*/  BSYNC B1 ;  /* 0x0000000000017941 */ /* 0x000fea0003800000 */
.L_x_101:
        /* <DEDUP_REMOVED lines=12> */
.L_x_104:
[----:B------:R-:W-:Y:S05]  /*4f10*/  BSYNC B1 ;  /* 0x0000000000017941 */ /* 0x000fea0003800000 */
.L_x_103:
        /* <DEDUP_REMOVED lines=12> */
.L_x_106:
[----:B------:R-:W-:Y:S05]  /*4fe0*/  BSYNC B1 ;  /* 0x0000000000017941 */ /* 0x000fea0003800000 */
.L_x_105:
        /* <DEDUP_REMOVED lines=12> */
.L_x_108:
[----:B------:R-:W-:Y:S05]  /*50b0*/  BSYNC B1 ;  /* 0x0000000000017941 */ /* 0x000fea0003800000 */
.L_x_107:
        /* <DEDUP_REMOVED lines=12> */
.L_x_110:
[----:B------:R-:W-:Y:S05]  /*5180*/  BSYNC B1 ;  /* 0x0000000000017941 */ /* 0x000fea0003800000 */
.L_x_109:
        /* <DEDUP_REMOVED lines=12> */
.L_x_112:
[----:B------:R-:W-:Y:S05]  /*5250*/  BSYNC B1 ;  /* 0x0000000000017941 */ /* 0x000fea0003800000 */
.L_x_111:
        /* <DEDUP_REMOVED lines=12> */
.L_x_114:
[----:B------:R-:W-:Y:S05]  /*5320*/  BSYNC B1 ;  /* 0x0000000000017941 */ /* 0x000fea0003800000 */
.L_x_113:
        /* <DEDUP_REMOVED lines=12> */
.L_x_116:
[----:B------:R-:W-:Y:S05]  /*53f0*/  BSYNC B1 ;  /* 0x0000000000017941 */ /* 0x000fea0003800000 */
.L_x_115:
        /* <DEDUP_REMOVED lines=12> */
.L_x_118:
[----:B------:R-:W-:Y:S05]  /*54c0*/  BSYNC B1 ;  /* 0x0000000000017941 */ /* 0x000fea0003800000 */
.L_x_117:
        /* <DEDUP_REMOVED lines=12> */
.L_x_120:
[----:B------:R-:W-:Y:S05]  /*5590*/  BSYNC B1 ;  /* 0x0000000000017941 */ /* 0x000fea0003800000 */
.L_x_119:
        /* <DEDUP_REMOVED lines=12> */
.L_x_122:
[----:B------:R-:W-:Y:S05]  /*5660*/  BSYNC B1 ;  /* 0x0000000000017941 */ /* 0x000fea0003800000 */
.L_x_121:
        /* <DEDUP_REMOVED lines=12> */
.L_x_124:
[----:B------:R-:W-:Y:S05]  /*5730*/  BSYNC B1 ;  /* 0x0000000000017941 */ /* 0x000fea0003800000 */
.L_x_123:
        /* <DEDUP_REMOVED lines=12> */
.L_x_126:
[----:B------:R-:W-:Y:S05]  /*5800*/  BSYNC B1 ;  /* 0x0000000000017941 */ /* 0x000fea0003800000 */
.L_x_125:
        /* <DEDUP_REMOVED lines=12> */
.L_x_128:
[----:B------:R-:W-:Y:S05]  /*58d0*/  BSYNC B1 ;  /* 0x0000000000017941 */ /* 0x000fea0003800000 */
.L_x_127:
        /* <DEDUP_REMOVED lines=12> */
.L_x_130:
[----:B------:R-:W-:Y:S05]  /*59a0*/  BSYNC B1 ;  /* 0x0000000000017941 */ /* 0x000fea0003800000 */
.L_x_129:
        /* <DEDUP_REMOVED lines=12> */
.L_x_132:
[----:B------:R-:W-:Y:S05]  /*5a70*/  BSYNC B1 ;  /* 0x0000000000017941 */ /* 0x000fea0003800000 */
.L_x_131:
        /* <DEDUP_REMOVED lines=12> */
.L_x_134:
[----:B------:R-:W-:Y:S05]  /*5b40*/  BSYNC B1 ;  /* 0x0000000000017941 */ /* 0x000fea0003800000 */
.L_x_133:
        /* <DEDUP_REMOVED lines=12> */
.L_x_136:
[----:B------:R-:W-:Y:S05]  /*5c10*/  BSYNC B1 ;  /* 0x0000000000017941 */ /* 0x000fea0003800000 */
.L_x_135:
        /* <DEDUP_REMOVED lines=12> */
.L_x_138:
[----:B------:R-:W-:Y:S05]  /*5ce0*/  BSYNC B1 ;  /* 0x0000000000017941 */ /* 0x000fea0003800000 */
.L_x_137:
        /* <DEDUP_REMOVED lines=12> */
.L_x_140:
[----:B------:R-:W-:Y:S05]  /*5db0*/  BSYNC B1 ;  /* 0x0000000000017941 */ /* 0x000fea0003800000 */
.L_x_139:
        /* <DEDUP_REMOVED lines=12> */
.L_x_142:
[----:B------:R-:W-:Y:S05]  /*5e80*/  BSYNC B1 ;  /* 0x0000000000017941 */ /* 0x000fea0003800000 */
.L_x_141:
        /* <DEDUP_REMOVED lines=12> */
.L_x_144:
[----:B------:R-:W-:Y:S05]  /*5f50*/  BSYNC B1 ;  /* 0x0000000000017941 */ /* 0x000fea0003800000 */
.L_x_143:
        /* <DEDUP_REMOVED lines=12> */
.L_x_146:
[----:B------:R-:W-:Y:S05]  /*6020*/  BSYNC B1 ;  /* 0x0000000000017941 */ /* 0x000fea0003800000 */
.L_x_145:
        /* <DEDUP_REMOVED lines=12> */
.L_x_148:
[----:B------:R-:W-:Y:S05]  /*60f0*/  BSYNC B1 ;  /* 0x0000000000017941 */ /* 0x000fea0003800000 */
.L_x_147:
        /* <DEDUP_REMOVED lines=12> */
.L_x_150:
[----:B------:R-:W-:Y:S05]  /*61c0*/  BSYNC B1 ;  /* 0x0000000000017941 */ /* 0x000fea0003800000 */
.L_x_149:
        /* <DEDUP_REMOVED lines=12> */
.L_x_152:
[----:B------:R-:W-:Y:S05]  /*6290*/  BSYNC B1 ;  /* 0x0000000000017941 */ /* 0x000fea0003800000 */
.L_x_151:
        /* <DEDUP_REMOVED lines=12> */
.L_x_154:
[----:B------:R-:W-:Y:S05]  /*6360*/  BSYNC B1 ;  /* 0x0000000000017941 */ /* 0x000fea0003800000 */
.L_x_153:
        /* <DEDUP_REMOVED lines=12> */
.L_x_156:
[----:B------:R-:W-:Y:S05]  /*6430*/  BSYNC B1 ;  /* 0x0000000000017941 */ /* 0x000fea0003800000 */
.L_x_155:
        /* <DEDUP_REMOVED lines=12> */
.L_x_158:
[----:B------:R-:W-:Y:S05]  /*6500*/  BSYNC B1 ;  /* 0x0000000000017941 */ /* 0x000fea0003800000 */
.L_x_157:
[----:B-----5:R-:W-:Y:S01]  /*6510*/  LOP3.LUT R26, R26, 0xff, RZ, 0xc0, !PT ;  /* 0x000000ff1a1a7812 */ /* 0x020fe200078ec0ff */
[----:B------:R-:W-:Y:S01]  /*6520*/  BSSY B1, `(.L_x_159) ;  /* 0x000000b000017945 */ /* 0x000fe20003800000 */
[----:B------:R-:W-:Y:S02]  /*6530*/  ISETP.LT.OR P0, PT, R6, 0x7a, !P0 ;  /* 0x0000007a0600780c */ /* 0x000fe40004701670 */
[----:B------:R-:W-:-:S05]  /*6540*/  F2FP.F16.E5M2.UNPACK_B R26, R26 ;  /* 0x0000001aff1a723e */ /* 0x000fca00020004ff */
[----:B----4-:R-:W-:-:S05]  /*6550*/  HADD2.F32 R27, -RZ, R26.H0_H0 ;  /* 0x2000001aff1b7230 */ /* 0x010fca0000004100 */
[----:B------:R-:W-:-:S04]  /*6560*/  FMUL R26, R27, R12 ;  /* 0x0000000c1b1a7220 */ /* 0x000fc80000400000 */
[----:B------:R-:W-:Y:S01]  /*6570*/  FFMA R26, R21, R10, R26 ;  /* 0x0000000a151a7223 */ /* 0x000fe2000000001a */
[----:B------:R-:W-:-:S04]  /*6580*/  PRMT R21, RZ, 0x7610, R21 ;  /* 0x00007610ff157816 */ /* 0x000fc80000000015 */
[----:B------:R-:W-:-:S05]  /*6590*/  F2FP.SATFINITE.E5M2.F32.PACK_AB_MERGE_C R27, RZ, R26, RZ ;  /* 0x0000001aff1b723e */ /* 0x000fca00048060ff */
[----:B------:R4:W-:Y:S01]  /*65a0*/  @!P4 STG.E.U8 desc[UR18][R18.64+0x78], R27 ;  /* 0x0000781b1200c986 */ /* 0x0009e2000c101112 */
[----:B------:R-:W-:Y:S05]  /*65b0*/  @P0 BRA `(.L_x_160) ;  /* 0x0000000000040947 */ /* 0x000fea0003800000 */
[----:B------:R0:W5:Y:S02]  /*65c0*/  LDG.E.U8 R21, desc[UR18][R4.64+0x79] ;  /* 0x0000791204157981 */ /* 0x000164000c1e1100 */
.L_x_160:
[----:B------:R-:W-:Y:S05]  /*65d0*/  BSYNC B1 ;  /* 0x0000000000017941 */ /* 0x000fea0003800000 */
.L_x_159:
[----:B-----5:R-:W-:Y:S01]  /*65e0*/  LOP3.LUT R21, R21, 0xff, RZ, 0xc0, !PT ;  /* 0x000000ff15157812 */ /* 0x020fe200078ec0ff */
[----:B------:R-:W-:Y:S01]  /*65f0*/  BSSY B1, `(.L_x_161) ;  /* 0x000000b000017945 */ /* 0x000fe20003800000 */
[----:B------:R-:W-:Y:S02]  /*6600*/  ISETP.LT.OR P3, PT, R6, 0x79, !P1 ;  /* 0x000000790600780c */ /* 0x000fe40004f61670 */
[----:B------:R-:W-:Y:S02]  /*6610*/  F2FP.F16.E5M2.UNPACK_B R21, R21 ;  /* 0x00000015ff15723e */ /* 0x000fe400020004ff */
[----:B0-2---:R-:W-:-:S03]  /*6620*/  PRMT R4, RZ, 0x7610, R4 ;  /* 0x00007610ff047816 */ /* 0x005fc60000000004 */
[----:B------:R-:W-:-:S05]  /*6630*/  HADD2.F32 R21, -RZ, R21.H0_H0 ;  /* 0x20000015ff157230 */ /* 0x000fca0000004100 */
[----:B------:R-:W-:-:S04]  /*6640*/  FMUL R21, R21, R12 ;  /* 0x0000000c15157220 */ /* 0x000fc80000400000 */
[----:B------:R-:W-:-:S05]  /*6650*/  FFMA R21, R20, R10, R21 ;  /* 0x0000000a14157223 */ /* 0x000fca0000000015 */
[----:B------:R-:W-:-:S05]  /*6660*/  F2FP.SATFINITE.E5M2.F32.PACK_AB_MERGE_C R21, RZ, R21, RZ ;  /* 0x00000015ff15723e */ /* 0x000fca00048060ff */
[----:B------:R0:W-:Y:S01]  /*6670*/  @!P0 STG.E.U8 desc[UR18][R18.64+0x79], R21 ;  /* 0x0000791512008986 */ /* 0x0001e2000c101112 */
[----:B------:R-:W-:Y:S05]  /*6680*/  @P3 BRA `(.L_x_162) ;  /* 0x0000000000043947 */ /* 0x000fea0003800000 */
[----:B------:R2:W5:Y:S02]  /*6690*/  LDG.E.U8 R4, desc[UR18][R24.64+0x78] ;  /* 0x0000781218047981 */ /* 0x000564000c1e1100 */
.L_x_162:
[----:B------:R-:W-:Y:S05]  /*66a0*/  BSYNC B1 ;  /* 0x0000000000017941 */ /* 0x000fea0003800000 */
.L_x_161:
        /* <DEDUP_REMOVED lines=12> */
.L_x_164:
[----:B------:R-:W-:Y:S05]  /*6770*/  BSYNC B1 ;  /* 0x0000000000017941 */ /* 0x000fea0003800000 */
.L_x_163:
[----:B------:R-:W-:Y:S05]  /*6780*/  @P1 BRA `(.L_x_165) ;  /* 0x0000001000281947 */ /* 0x000fea0003800000 */
[----:B-----5:R-:W-:-:S04]  /*6790*/  LOP3.LUT R4, R4, 0xff, RZ, 0xc0, !PT ;  /* 0x000000ff04047812 */ /* 0x020fc800078ec0ff */
[----:B------:R-:W-:-:S05]  /*67a0*/  F2FP.F16.E5M2.UNPACK_B R4, R4 ;  /* 0x00000004ff04723e */ /* 0x000fca00020004ff */
[----:B0-----:R-:W-:-:S05]  /*67b0*/  HADD2.F32 R5, -RZ, R4.H0_H0 ;  /* 0x20000004ff057230 */ /* 0x001fca0000004100 */
[----:B------:R-:W-:-:S04]  /*67c0*/  FMUL R5, R5, R12 ;  /* 0x0000000c05057220 */ /* 0x000fc80000400000 */
[----:B------:R-:W-:-:S05]  /*67d0*/  FFMA R5, R22, R10, R5 ;  /* 0x0000000a16057223 */ /* 0x000fca0000000005 */
[----:B------:R-:W-:-:S05]  /*67e0*/  F2FP.SATFINITE.E5M2.F32.PACK_AB_MERGE_C R5, RZ, R5, RZ ;  /* 0x00000005ff05723e */ /* 0x000fca00048060ff */
[----:B------:R0:W-:Y:S01]  /*67f0*/  STG.E.U8 desc[UR18][R16.64+0x79], R5 ;  /* 0x0000790510007986 */ /* 0x0001e2000c101112 */
[----:B------:R-:W-:Y:S05]  /*6800*/  BRA `(.L_x_165) ;  /* 0x0000001000087947 */ /* 0x000fea0003800000 */
.L_x_36:
[----:B------:R-:W-:Y:S01]  /*6810*/  ISETP.GE.AND P1, PT, R30, 0x1, PT ;  /* 0x000000011e00780c */ /* 0x000fe20003f26270 */
[-C--:B------:R-:W-:Y:S01]  /*6820*/  FMUL R149, R149, R10.reuse ;  /* 0x0000000a95957220 */ /* 0x080fe20000400000 */
[-C--:B------:R-:W-:Y:S01]  /*6830*/  FMUL R144, R144, R10.reuse ;  /* 0x0000000a90907220 */ /* 0x080fe20000400000 */
[----:B------:R-:W-:Y:S01]  /*6840*/  ISETP.GE.AND P0, PT, R30, 0x9, PT ;  /* 0x000000091e00780c */ /* 0x000fe20003f06270 */
[-C--:B------:R-:W-:Y:S01]  /*6850*/  FMUL R147, R147, R10.reuse ;  /* 0x0000000a93937220 */ /* 0x080fe20000400000 */
[----:B------:R-:W-:Y:S01]  /*6860*/  ISETP.LT.OR P4, PT, R6, 0x1, !P1 ;  /* 0x000000010600780c */ /* 0x000fe20004f81670 */
[-C--:B------:R-:W-:Y:S01]  /*6870*/  FMUL R142, R142, R10.reuse ;  /* 0x0000000a8e8e7220 */ /* 0x080fe20000400000 */
[----:B------:R-:W-:Y:S01]  /*6880*/  ISETP.LT.OR P5, PT, R6, 0x2, !P1 ;  /* 0x000000020600780c */ /* 0x000fe20004fa1670 */
[-C--:B------:R-:W-:Y:S01]  /*6890*/  FMUL R145, R145, R10.reuse ;  /* 0x0000000a91917220 */ /* 0x080fe20000400000 */
[----:B------:R-:W-:Y:S01]  /*68a0*/  F2FP.SATFINITE.E5M2.F32.PACK_AB_MERGE_C R149, RZ, R149, RZ ;  /* 0x00000095ff95723e */ /* 0x000fe200048060ff */
[----:B------:R-:W-:Y:S01]  /*68b0*/  FMUL R140, R140, R10 ;  /* 0x0000000a8c8c7220 */ /* 0x000fe20000400000 */
[----:B------:R-:W-:Y:S01]  /*68c0*/  F2FP.SATFINITE.E5M2.F32.PACK_AB_MERGE_C R5, RZ, R144, RZ ;  /* 0x00000090ff05723e */ /* 0x000fe200048060ff */
[-C--:B------:R-:W-:Y:S01]  /*68d0*/  FMUL R143, R143, R10.reuse ;  /* 0x0000000a8f8f7220 */ /* 0x080fe20000400000 */
[----:B------:R-:W-:Y:S01]  /*68e0*/  ISETP.LT.OR P3, PT, R6, 0x1, !P0 ;  /* 0x000000010600780c */ /* 0x000fe20004761670 */
[-C--:B------:R-:W-:Y:S01]  /*68f0*/  FMUL R138, R138, R10.reuse ;  /* 0x0000000a8a8a7220 */ /* 0x080fe20000400000 */
[C---:B------:R-:W-:Y:S01]  /*6900*/  ISETP.LT.OR P6, PT, R6.reuse, 0xa, !P1 ;  /* 0x0000000a0600780c */ /* 0x040fe20004fc1670 */
[-C--:B------:R-:W-:Y:S01]  /*6910*/  FMUL R141, R141, R10.reuse ;  /* 0x0000000a8d8d7220 */ /* 0x080fe20000400000 */
[----:B------:R-:W-:Y:S01]  /*6920*/  F2FP.SATFINITE.E5M2.F32.PACK_AB_MERGE_C R147, RZ, R147, RZ ;  /* 0x00000093ff93723e */ /* 0x000fe200048060ff */
[----:B------:R-:W-:Y:S01]  /*6930*/  @!P4 STG.E.U8 desc[UR18][R18.64], R149 ;  /* 0x000000951200c986 */ /* 0x000fe2000c101112 */
[----:B------:R-:W-:Y:S01]  /*6940*/  ISETP.LT.OR P4, PT, R6, 0x2, !P0 ;  /* 0x000000020600780c */ /* 0x000fe20004781670 */
[----:B------:R-:W-:Y:S01]  /*6950*/  FMUL R136, R136, R10 ;  /* 0x0000000a88887220 */ /* 0x000fe20000400000 */
[----:B------:R-:W-:Y:S01]  /*6960*/  F2FP.SATFINITE.E5M2.F32.PACK_AB_MERGE_C R25, RZ, R142, RZ ;  /* 0x0000008eff19723e */ /* 0x000fe200048060ff */
[----:B------:R0:W-:Y:S01]  /*6970*/  @!P5 STG.E.U8 desc[UR18][R18.64+0x1], R5 ;  /* 0x000001051200d986 */ /* 0x0001e2000c101112 */
[C---:B------:R-:W-:Y:S01]  /*6980*/  ISETP.LT.OR P5, PT, R6.reuse, 0x9, !P1 ;  /* 0x000000090600780c */ /* 0x040fe20004fa1670 */
[-C--:B------:R-:W-:Y:S01]  /*6990*/  FMUL R139, R139, R10.reuse ;  /* 0x0000000a8b8b7220 */ /* 0x080fe20000400000 */
[----:B------:R-:W-:Y:S01]  /*69a0*/  F2FP.SATFINITE.E5M2.F32.PACK_AB_MERGE_C R145, RZ, R145, RZ ;  /* 0x00000091ff91723e */ /* 0x000fe200048060ff */
[----:B------:R-:W-:Y:S01]  /*69b0*/  @!P3 STG.E.U8 desc[UR18][R16.64], R147 ;  /* 0x000000931000b986 */ /* 0x000fe2000c101112 */
[----:B------:R-:W-:Y:S01]  /*69c0*/  ISETP.LT.OR P3, PT, R6, 0x9, !P0 ;  /* 0x000000090600780c */ /* 0x000fe20004761670 */
[-C--:B------:R-:W-:Y:S01]  /*69d0*/  FMUL R134, R134, R10.reuse ;  /* 0x0000000a86867220 */ /* 0x080fe20000400000 */
[----:B------:R-:W-:Y:S01]  /*69e0*/  F2FP.SATFINITE.E5M2.F32.PACK_AB_MERGE_C R143, RZ, R143, RZ ;  /* 0x0000008fff8f723e */ /* 0x000fe200048060ff */
[-C--:B------:R-:W-:Y:S01]  /*69f0*/  FMUL R137, R137, R10.reuse ;  /* 0x0000000a89897220 */ /* 0x080fe20000400000 */
[----:B------:R-:W-:Y:S01]  /*6a00*/  F2FP.SATFINITE.E5M2.F32.PACK_AB_MERGE_C R141, RZ, R141, RZ ;  /* 0x0000008dff8d723e */ /* 0x000fe200048060ff */
[----:B------:R1:W-:Y:S01]  /*6a10*/  @!P4 STG.E.U8 desc[UR18][R16.64+0x1], R25 ;  /* 0x000001191000c986 */ /* 0x0003e2000c101112 */
[----:B------:R-:W-:Y:S01]  /*6a20*/  ISETP.LT.OR P4, PT, R6, 0xa, !P0 ;  /* 0x0000000a0600780c */ /* 0x000fe20004781670 */
[----:B------:R-:W-:Y:S01]  /*6a30*/  FMUL R132, R132, R10 ;  /* 0x0000000a84847220 */ /* 0x000fe20000400000 */
[----:B0-----:R-:W-:Y:S01]  /*6a40*/  F2FP.SATFINITE.E5M2.F32.PACK_AB_MERGE_C R5, RZ, R140, RZ ;  /* 0x0000008cff05723e */ /* 0x001fe200048060ff */
[----:B------:R-:W-:Y:S01]  /*6a50*/  @!P5 STG.E.U8 desc[UR18][R18.64+0x8], R145 ;  /* 0x000008911200d986 */ /* 0x000fe2000c101112 */
[C---:B------:R-:W-:Y:S01]  /*6a60*/  ISETP.LT.OR P5, PT, R6.reuse, 0x11, !P1 ;  /* 0x000000110600780c */ /* 0x040fe20004fa1670 */
[-C--:B------:R-:W-:Y:S01]  /*6a70*/  FMUL R135, R135, R10.reuse ;  /* 0x0000000a87877220 */ /* 0x080fe20000400000 */
[----:B------:R-:W-:Y:S01]  /*6a80*/  F2FP.SATFINITE.E5M2.F32.PACK_AB_MERGE_C R139, RZ, R139, RZ ;  /* 0x0000008bff8b723e */ /* 0x000fe200048060ff */
[----:B------:R0:W-:Y:S01]  /*6a90*/  @!P6 STG.E.U8 desc[UR18][R18.64+0x9], R5 ;  /* 0x000009051200e986 */ /* 0x0001e2000c101112 */
[----:B------:R-:W-:Y:S01]  /*6aa0*/  ISETP.LT.OR P6, PT, R6, 0x12, !P1 ;  /* 0x000000120600780c */ /* 0x000fe20004fc1670 */
[----:B------:R-:W-:Y:S01]  /*6ab0*/  FMUL R130, R130, R10 ;  /* 0x0000000a82827220 */ /* 0x000fe20000400000 */
[----:B------:R-:W-:Y:S01]  /*6ac0*/  F2FP.SATFINITE.E5M2.F32.PACK_AB_MERGE_C R137, RZ, R137, RZ ;  /* 0x00000089ff89723e */ /* 0x000fe200048060ff */
[----:B------:R-:W-:Y:S01]  /*6ad0*/  @!P3 STG.E.U8 desc[UR18][R16.64+0x8], R143 ;  /* 0x0000088f1000b986 */ /* 0x000fe2000c101112 */
[----:B-1----:R-:W-:Y:S01]  /*6ae0*/  F2FP.SATFINITE.E5M2.F32.PACK_AB_MERGE_C R25, RZ, R138, RZ ;  /* 0x0000008aff19723e */ /* 0x002fe200048060ff */
[-C--:B------:R-:W-:Y:S01]  /*6af0*/  FMUL R133, R133, R10.reuse ;  /* 0x0000000a85857220 */ /* 0x080fe20000400000 */
[----:B------:R-:W-:Y:S01]  /*6b00*/  ISETP.LT.OR P3, PT, R6, 0x11, !P0 ;  /* 0x000000110600780c */ /* 0x000fe20004761670 */
[-C--:B------:R-:W-:Y:S01]  /*6b10*/  FMUL R128, R128, R10.reuse ;  /* 0x0000000a80807220 */ /* 0x080fe20000400000 */
[----:B------:R-:W-:Y:S01]  /*6b20*/  F2FP.SATFINITE.E5M2.F32.PACK_AB_MERGE_C R135, RZ, R135, RZ ;  /* 0x00000087ff87723e */ /* 0x000fe200048060ff */
[----:B------:R1:W-:Y:S01]  /*6b30*/  @!P4 STG.E.U8 desc[UR18][R16.64+0x9], R25 ;  /* 0x000009191000c986 */ /* 0x0003e2000c101112 */
[C---:B------:R-:W-:Y:S01]  /*6b40*/  ISETP.LT.OR P4, PT, R6.reuse, 0x12, !P0 ;  /* 0x000000120600780c */ /* 0x040fe20004781670 */
[----:B------:R-:W-:Y:S01]  /*6b50*/  FMUL R131, R131, R10 ;  /* 0x0000000a83837220 */ /* 0x000fe20000400000 */
[----:B0-----:R-:W-:Y:S01]  /*6b60*/  F2FP.SATFINITE.E5M2.F32.PACK_AB_MERGE_C R5, RZ, R136, RZ ;  /* 0x00000088ff05723e */ /* 0x001fe200048060ff */
[----:B------:R-:W-:Y:S01]  /*6b70*/  @!P5 STG.E.U8 desc[UR18][R18.64+0x10], R141 ;  /* 0x0000108d1200d986 */ /* 0x000fe2000c101112 */
[----:B------:R-:W-:Y:S01]  /*6b80*/  ISETP.LT.OR P5, PT, R6, 0x19, !P1 ;  /* 0x000000190600780c */ /* 0x000fe20004fa1670 */
[-C--:B------:R-:W-:Y:S01]  /*6b90*/  FMUL R126, R126, R10.reuse ;  /* 0x0000000a7e7e7220 */ /* 0x080fe20000400000 */
[----:B------:R-:W-:Y:S01]  /*6ba0*/  F2FP.SATFINITE.E5M2.F32.PACK_AB_MERGE_C R133, RZ, R133, RZ ;  /* 0x00000085ff85723e */ /* 0x000fe200048060ff */
[----:B------:R0:W-:Y:S01]  /*6bb0*/  @!P6 STG.E.U8 desc[UR18][R18.64+0x11], R5 ;  /* 0x000011051200e986 */ /* 0x0001e2000c101112 */
[----:B------:R-:W-:Y:S01]  /*6bc0*/  ISETP.LT.OR P6, PT, R6, 0x1a, !P1 ;  /* 0x0000001a0600780c */ /* 0x000fe20004fc1670 */
[-C--:B------:R-:W-:Y:S01]  /*6bd0*/  FMUL R129, R129, R10.reuse ;  /* 0x0000000a81817220 */ /* 0x080fe20000400000 */
[----:B------:R-:W-:Y:S01]  /*6be0*/  FMUL R124, R124, R10 ;  /* 0x0000000a7c7c7220 */ /* 0x000fe20000400000 */
[----:B-1----:R-:W-:Y:S01]  /*6bf0*/  F2FP.SATFINITE.E5M2.F32.PACK_AB_MERGE_C R25, RZ, R134, RZ ;  /* 0x00000086ff19723e */ /* 0x002fe200048060ff */
[----:B------:R-:W-:Y:S01]  /*6c00*/  @!P3 STG.E.U8 desc[UR18][R16.64+0x10], R139 ;  /* 0x0000108b1000b986 */ /* 0x000fe2000c101112 */
[C---:B------:R-:W-:Y:S01]  /*6c10*/  ISETP.LT.OR P3, PT, R6.reuse, 0x19, !P0 ;  /* 0x000000190600780c */ /* 0x040fe20004761670 */
        /* <DEDUP_REMOVED lines=37> */
[-C--:B------:R-:W-:Y:S01]  /*6e70*/  FMUL R112, R112, R10.reuse ;  /* 0x0000000a70707220 */ /* 0x080fe20000400000 */
        /* <DEDUP_REMOVED lines=81> */
[C---:B------:R-:W-:Y:S01]  /*7390*/  ISETP.LT.OR P6, PT, R6.reuse, 0x52, !P1 ;  /* 0x000000520600780c */ /* 0x040fe20004fc1670 */
        /* <DEDUP_REMOVED lines=22> */
[----:B------:R-:W-:-:S02]  /*7500*/  ISETP.LT.OR P3, PT, R6, 0x59, !P0 ;  /* 0x000000590600780c */ /* 0x000fc40004761670 */
[----:B------:R-:W-:Y:S01]  /*7510*/  F2FP.SATFINITE.E5M2.F32.PACK_AB_MERGE_C R91, RZ, R91, RZ ;  /* 0x0000005bff5b723e */ /* 0x000fe200048060ff */
[----:B------:R1:W-:Y:S01]  /*7520*/  @!P4 STG.E.U8 desc[UR18][R16.64+0x51], R25 ;  /* 0x000051191000c986 */ /* 0x0003e2000c101112 */
[C---:B------:R-:W-:Y:S02]  /*7530*/  ISETP.LT.OR P4, PT, R6.reuse, 0x5a, !P0 ;  /* 0x0000005a0600780c */ /* 0x040fe40004781670 */
[----:B0-----:R-:W-:Y:S01]  /*7540*/  F2FP.SATFINITE.E5M2.F32.PACK_AB_MERGE_C R5, RZ, R100, RZ ;  /* 0x00000064ff05723e */ /* 0x001fe200048060ff */
[----:B------:R-:W-:Y:S01]  /*7550*/  @!P5 STG.E.U8 desc[UR18][R18.64+0x58], R105 ;  /* 0x000058691200d986 */ /* 0x000fe2000c101112 */
[C---:B------:R-:W-:Y:S02]  /*7560*/  ISETP.LT.OR P5, PT, R6.reuse, 0x61, !P1 ;  /* 0x000000610600780c */ /* 0x040fe40004fa1670 */
[----:B------:R-:W-:Y:S01]  /*7570*/  F2FP.SATFINITE.E5M2.F32.PACK_AB_MERGE_C R21, RZ, R21, RZ ;  /* 0x00000015ff15723e */ /* 0x000fe200048060ff */
[----:B------:R0:W-:Y:S01]  /*7580*/  @!P6 STG.E.U8 desc[UR18][R18.64+0x59], R5 ;  /* 0x000059051200e986 */ /* 0x0001e2000c101112 */
[----:B------:R-:W-:-:S02]  /*7590*/  ISETP.LT.OR P6, PT, R6, 0x62, !P1 ;  /* 0x000000620600780c */ /* 0x000fc40004fc1670 */
[----:B------:R-:W-:Y:S01]  /*75a0*/  F2FP.SATFINITE.E5M2.F32.PACK_AB_MERGE_C R23, RZ, R23, RZ ;  /* 0x00000017ff17723e */ /* 0x000fe200048060ff */
[----:B------:R-:W-:Y:S01]  /*75b0*/  @!P3 STG.E.U8 desc[UR18][R16.64+0x58], R103 ;  /* 0x000058671000b986 */ /* 0x000fe2000c101112 */
[----:B-1----:R-:W-:Y:S02]  /*75c0*/  F2FP.SATFINITE.E5M2.F32.PACK_AB_MERGE_C R25, RZ, R98, RZ ;  /* 0x00000062ff19723e */ /* 0x002fe400048060ff */
[C---:B------:R-:W-:Y:S02]  /*75d0*/  ISETP.LT.OR P3, PT, R6.reuse, 0x61, !P0 ;  /* 0x000000610600780c */ /* 0x040fe40004761670 */
[----:B------:R-:W-:Y:S01]  /*75e0*/  F2FP.SATFINITE.E5M2.F32.PACK_AB_MERGE_C R27, RZ, R22, RZ ;  /* 0x00000016ff1b723e */ /* 0x000fe200048060ff */
[----:B------:R1:W-:Y:S01]  /*75f0*/  @!P4 STG.E.U8 desc[UR18][R16.64+0x59], R25 ;  /* 0x000059191000c986 */ /* 0x0003e2000c101112 */
[C---:B------:R-:W-:Y:S02]  /*7600*/  ISETP.LT.OR P4, PT, R6.reuse, 0x62, !P0 ;  /* 0x000000620600780c */ /* 0x040fe40004781670 */
[----:B0-----:R-:W-:Y:S01]  /*7610*/  F2FP.SATFINITE.E5M2.F32.PACK_AB_MERGE_C R5, RZ, R96, RZ ;  /* 0x00000060ff05723e */ /* 0x001fe200048060ff */
[----:B------:R-:W-:Y:S01]  /*7620*/  @!P5 STG.E.U8 desc[UR18][R18.64+0x60], R101 ;  /* 0x000060651200d986 */ /* 0x000fe2000c101112 */
[----:B------:R-:W-:-:S03]  /*7630*/  ISETP.LT.OR P5, PT, R6, 0x69, !P1 ;  /* 0x000000690600780c */ /* 0x000fc60004fa1670 */
[----:B------:R0:W-:Y:S01]  /*7640*/  @!P6 STG.E.U8 desc[UR18][R18.64+0x61], R5 ;  /* 0x000061051200e986 */ /* 0x0001e2000c101112 */
[C---:B------:R-:W-:Y:S02]  /*7650*/  ISETP.LT.OR P6, PT, R6.reuse, 0x6a, !P1 ;  /* 0x0000006a0600780c */ /* 0x040fe40004fc1670 */
[----:B-1----:R-:W-:Y:S01]  /*7660*/  F2FP.SATFINITE.E5M2.F32.PACK_AB_MERGE_C R25, RZ, R94, RZ ;  /* 0x0000005eff19723e */ /* 0x002fe200048060ff */
[----:B------:R-:W-:Y:S01]  /*7670*/  @!P3 STG.E.U8 desc[UR18][R16.64+0x60], R99 ;  /* 0x000060631000b986 */ /* 0x000fe2000c101112 */
[----:B------:R-:W-:-:S03]  /*7680*/  ISETP.LT.OR P3, PT, R6, 0x69, !P0 ;  /* 0x000000690600780c */ /* 0x000fc60004761670 */
        /* <DEDUP_REMOVED lines=12> */
[C---:B------:R-:W-:Y:S01]  /*7750*/  ISETP.LT.OR P1, PT, R6.reuse, 0x7a, !P1 ;  /* 0x0000007a0600780c */ /* 0x040fe20004f21670 */
[----:B------:R2:W-:Y:S01]  /*7760*/  @!P5 STG.E.U8 desc[UR18][R18.64+0x70], R93 ;  /* 0x0000705d1200d986 */ /* 0x0005e2000c101112 */
[C---:B------:R-:W-:Y:S02]  /*7770*/  ISETP.LT.OR P5, PT, R6.reuse, 0x72, !P0 ;  /* 0x000000720600780c */ /* 0x040fe400047a1670 */
[----:B0-----:R-:W-:Y:S01]  /*7780*/  F2FP.SATFINITE.E5M2.F32.PACK_AB_MERGE_C R5, RZ, R88, RZ ;  /* 0x00000058ff05723e */ /* 0x001fe200048060ff */
[----:B------:R2:W-:Y:S01]  /*7790*/  @!P6 STG.E.U8 desc[UR18][R18.64+0x71], R89 ;  /* 0x000071591200e986 */ /* 0x0005e2000c101112 */
[C---:B------:R-:W-:Y:S02]  /*77a0*/  ISETP.LT.OR P6, PT, R6.reuse, 0x79, !P0 ;  /* 0x000000790600780c */ /* 0x040fe400047c1670 */
[----:B------:R-:W-:Y:S01]  /*77b0*/  ISETP.LT.OR P0, PT, R6, 0x7a, !P0 ;  /* 0x0000007a0600780c */ /* 0x000fe20004701670 */
[----:B------:R2:W-:Y:S01]  /*77c0*/  @!P3 STG.E.U8 desc[UR18][R16.64+0x70], R91 ;  /* 0x0000705b1000b986 */ /* 0x0005e2000c101112 */
[----:B-1----:R-:W-:-:S05]  /*77d0*/  F2FP.SATFINITE.E5M2.F32.PACK_AB_MERGE_C R25, RZ, R20, RZ ;  /* 0x00000014ff19723e */ /* 0x002fca00048060ff */
[----:B------:R2:W-:Y:S04]  /*77e0*/  @!P5 STG.E.U8 desc[UR18][R16.64+0x71], R5 ;  /* 0x000071051000d986 */ /* 0x0005e8000c101112 */
[----:B------:R2:W-:Y:S04]  /*77f0*/  @!P4 STG.E.U8 desc[UR18][R18.64+0x78], R21 ;  /* 0x000078151200c986 */ /* 0x0005e8000c101112 */
[----:B------:R2:W-:Y:S04]  /*7800*/  @!P1 STG.E.U8 desc[UR18][R18.64+0x79], R25 ;  /* 0x0000791912009986 */ /* 0x0005e8000c101112 */
[----:B------:R2:W-:Y:S04]  /*7810*/  @!P6 STG.E.U8 desc[UR18][R16.64+0x78], R23 ;  /* 0x000078171000e986 */ /* 0x0005e8000c101112 */
[----:B------:R2:W-:Y:S02]  /*7820*/  @!P0 STG.E.U8 desc[UR18][R16.64+0x79], R27 ;  /* 0x0000791b10008986 */ /* 0x0005e4000c101112 */
.L_x_165:
[----:B------:R-:W-:Y:S05]  /*7830*/  BSYNC B0 ;  /* 0x0000000000007941 */ /* 0x000fea0003800000 */
.L_x_35:
[C---:B------:R-:W-:Y:S01]  /*7840*/  LEA R2, P0, R8.reuse, R2, 0x1 ;  /* 0x0000000208027211 */ /* 0x040fe200078008ff */
[----:B------:R-:W-:Y:S01]  /*7850*/  ULDC.64 UR6, c[0x0][0x650] ;  /* 0x0001940000067ab9 */ /* 0x000fe20000000a00 */
[----:B-----5:R-:W-:Y:S01]  /*7860*/  IMAD.U32 R4, RZ, RZ, UR16 ;  /* 0x00000010ff047e24 */ /* 0x020fe2000f8e00ff */
[----:B0-2---:R-:W-:Y:S01]  /*7870*/  PRMT R16, RZ, 0x7610, R16 ;  /* 0x00007610ff107816 */ /* 0x005fe20000000010 */
[----:B------:R-:W-:Y:S01]  /*7880*/  IMAD.MOV.U32 R6, RZ, RZ, -0x1 ;  /* 0xffffffffff067424 */ /* 0x000fe200078e00ff */
[----:B------:R-:W-:Y:S01]  /*7890*/  LEA.HI.X R3, R8, R3, R0, 0x1, P0 ;  /* 0x0000000308037211 */ /* 0x000fe200000f0c00 */
[----:B------:R0:W-:Y:S01]  /*78a0*/  SYNCS.ARRIVE.TRANS64.A1T0 RZ, [R4+UR22], RZ ;  /* 0x000000ff04ff79a7 */ /* 0x0001e20008100016 */
[----:B------:R-:W-:Y:S01]  /*78b0*/  ISETP.GE.U32.AND P0, PT, R2, UR6, PT ;  /* 0x0000000602007c0c */ /* 0x000fe2000bf06070 */
[----:B------:R-:W-:-:S03]  /*78c0*/  IMAD.MOV.U32 R5, RZ, RZ, -0x1 ;  /* 0xffffffffff057424 */ /* 0x000fc600078e00ff */
[----:B------:R-:W-:Y:S01]  /*78d0*/  ISETP.GE.U32.AND.EX P0, PT, R3, UR7, PT, P0 ;  /* 0x0000000703007c0c */ /* 0x000fe2000bf06100 */
[----:B0-----:R-:W-:-:S12]  /*78e0*/  IMAD.MOV.U32 R4, RZ, RZ, -0x1 ;  /* 0xffffffffff047424 */ /* 0x001fd800078e00ff */
[----:B------:R-:W-:Y:S05]  /*78f0*/  @P0 BRA `(.L_x_166) ;  /* 0x0000000400600947 */ /* 0x000fea0003800000 */
[----:B------:R-:W0:Y:S01]  /*7900*/  S2R R26, SR_CTAID.X ;  /* 0x00000000001a7919 */ /* 0x000e220000002500 */
[----:B------:R-:W2:Y:S01]  /*7910*/  LDC.64 R20, c[0x0][0x628] ;  /* 0x00018a00ff147b82 */ /* 0x000ea20000000a00 */
[----:B------:R-:W-:Y:S01]  /*7920*/  ULDC UR6, c[0x0][0x150] ;  /* 0x0000540000067ab9 */ /* 0x000fe20000000800 */
[----:B-1--4-:R-:W-:Y:S01]  /*7930*/  IMAD.MOV.U32 R18, RZ, RZ, R2 ;  /* 0x000000ffff127224 */ /* 0x012fe200078e0002 */
[----:B------:R-:W1:Y:S01]  /*7940*/  S2R R28, SR_CTAID.Y ;  /* 0x00000000001c7919 */ /* 0x000e620000002600 */
[----:B------:R-:W-:-:S04]  /*7950*/  IMAD.MOV.U32 R19, RZ, RZ, R3 ;  /* 0x000000ffff137224 */ /* 0x000fc800078e0003 */
[----:B------:R-:W4:Y:S08]  /*7960*/  LDC R29, c[0x0][0x144] ;  /* 0x00005100ff1d7b82 */ /* 0x000f300000000800 */
[----:B------:R-:W1:Y:S08]  /*7970*/  LDC R6, c[0x0][0x630] ;  /* 0x00018c00ff067b82 */ /* 0x000e700000000800 */
[----:B---3--:R-:W3:Y:S01]  /*7980*/  LDC.64 R24, c[0x0][0x620] ;  /* 0x00018800ff187b82 */ /* 0x008ee20000000a00 */
[----:B--2---:R-:W-:-:S04]  /*7990*/  ISETP.NE.U32.AND P0, PT, R20, RZ, PT ;  /* 0x000000ff1400720c */ /* 0x004fc80003f05070 */
[----:B------:R-:W-:Y:S02]  /*79a0*/  ISETP.NE.AND.EX P0, PT, R21, RZ, PT, P0 ;  /* 0x000000ff1500720c */ /* 0x000fe40003f05300 */
[----:B0-----:R-:W-:-:S05]  /*79b0*/  I2FP.F32.U32 R4, R26 ;  /* 0x0000001a00047245 */ /* 0x001fca0000201000 */
[----:B------:R-:W-:-:S04]  /*79c0*/  FMUL R4, R4, UR6 ;  /* 0x0000000604047c20 */ /* 0x000fc80008400000 */
[----:B------:R0:W2:Y:S02]  /*79d0*/  F2I.U32.TRUNC.NTZ R27, R4 ;  /* 0x00000004001b7305 */ /* 0x0000a4000020f000 */
[----:B-1--4-:R-:W-:Y:S05]  /*79e0*/  @!P0 BRA `(.L_x_167) ;  /* 0x0000000000288947 */ /* 0x012fea0003800000 */
[----:B------:R-:W1:Y:S02]  /*79f0*/  LDC R5, c[0x0][0x634] ;  /* 0x00018d00ff057b82 */ /* 0x000e640000000800 */
[----:B-1----:R-:W-:-:S05]  /*7a00*/  IADD3 R19, P0, R2, R5, RZ ;  /* 0x0000000502137210 */ /* 0x002fca0007f1e0ff */
[----:B------:R-:W-:-:S04]  /*7a10*/  IMAD.X R23, RZ, RZ, R3, P0 ;  /* 0x000000ffff177224 */ /* 0x000fc800000e0603 */
[----:B0-----:R-:W-:-:S04]  /*7a20*/  IMAD.WIDE.U32 R4, R23, R20, RZ ;  /* 0x0000001417047225 */ /* 0x001fc800078e00ff */
[----:B------:R-:W-:-:S04]  /*7a30*/  IMAD.WIDE.U32 R16, P0, R19, R21, R4 ;  /* 0x0000001513107225 */ /* 0x000fc80007800004 */
[----:B------:R-:W-:-:S04]  /*7a40*/  IMAD.WIDE.U32 R4, R19, R20, RZ ;  /* 0x0000001413047225 */ /* 0x000fc800078e00ff */
[----:B------:R-:W-:Y:S01]  /*7a50*/  IMAD.X R19, RZ, RZ, RZ, P0 ;  /* 0x000000ffff137224 */ /* 0x000fe200000e06ff */
[----:B------:R-:W-:Y:S01]  /*7a60*/  IADD3 RZ, P0, R5, R16, RZ ;  /* 0x0000001005ff7210 */ /* 0x000fe20007f1e0ff */
[----:B------:R-:W-:-:S04]  /*7a70*/  IMAD.MOV.U32 R18, RZ, RZ, R17 ;  /* 0x000000ffff127224 */ /* 0x000fc800078e0011 */
[----:B------:R-:W-:-:S08]  /*7a80*/  IMAD.WIDE.U32.X R18, R23, R21, R18, P0 ;  /* 0x0000001517127225 */ /* 0x000fd000000e0412 */
.L_x_167:
[-CC-:B------:R-:W-:Y:S01]  /*7a90*/  SHF.R.U64 R22, R18, R6.reuse, R19.reuse ;  /* 0x0000000612167219 */ /* 0x180fe20000001213 */
[----:B------:R-:W1:Y:S01]  /*7aa0*/  LDC.64 R32, c[0x0][0x640] ;  /* 0x00019000ff207b82 */ /* 0x000e620000000a00 */
[----:B0-----:R-:W-:Y:S01]  /*7ab0*/  SHF.R.U32.HI R4, RZ, R6, R19 ;  /* 0x00000006ff047219 */ /* 0x001fe20000011613 */
[----:B--2---:R-:W-:Y:S01]  /*7ac0*/  IMAD.MOV R27, RZ, RZ, -R27 ;  /* 0x000000ffff1b7224 */ /* 0x004fe200078e0a1b */
[----:B------:R-:W-:Y:S01]  /*7ad0*/  IADD3 R17, P0, RZ, -R22, RZ ;  /* 0x80000016ff117210 */ /* 0x000fe20007f1e0ff */
[----:B------:R-:W-:Y:S01]  /*7ae0*/  ULDC UR6, c[0x0][0x154] ;  /* 0x0000550000067ab9 */ /* 0x000fe20000000800 */
[----:B------:R-:W-:Y:S02]  /*7af0*/  IMAD.MOV.U32 R19, RZ, RZ, 0x1 ;  /* 0x00000001ff137424 */ /* 0x000fe400078e00ff */
[----:B------:R-:W-:Y:S01]  /*7b00*/  IMAD R27, R29, R27, R26 ;  /* 0x0000001b1d1b7224 */ /* 0x000fe200078e021a */
[----:B------:R-:W0:Y:S01]  /*7b10*/  LDC R16, c[0x0][0x618] ;  /* 0x00018600ff107b82 */ /* 0x000e220000000800 */
[----:B------:R-:W-:-:S04]  /*7b20*/  IMAD.X R5, RZ, RZ, ~R4, P0 ;  /* 0x000000ffff057224 */ /* 0x000fc800000e0e04 */
[-C--:B---3--:R-:W-:Y:S02]  /*7b30*/  IMAD R6, R5, R24.reuse, RZ ;  /* 0x0000001805067224 */ /* 0x088fe400078e02ff */
[C---:B------:R-:W-:Y:S01]  /*7b40*/  IMAD.WIDE.U32 R4, R17.reuse, R24, R2 ;  /* 0x0000001811047225 */ /* 0x040fe200078e0002 */
[----:B------:R-:W2:Y:S03]  /*7b50*/  LDC R18, c[0x0][0x608] ;  /* 0x00018200ff127b82 */ /* 0x000ea60000000800 */
[----:B------:R-:W-:Y:S01]  /*7b60*/  IMAD R17, R17, R25, R6 ;  /* 0x0000001911117224 */ /* 0x000fe200078e0206 */
[----:B------:R-:W-:-:S03]  /*7b70*/  I2FP.F32.U32 R6, R28 ;  /* 0x0000001c00067245 */ /* 0x000fc60000201000 */
[----:B------:R-:W-:Y:S01]  /*7b80*/  IMAD.IADD R5, R5, 0x1, R17 ;  /* 0x0000000105057824 */ /* 0x000fe200078e0211 */
[----:B------:R-:W3:Y:S01]  /*7b90*/  LDC R30, c[0x0][0x658] ;  /* 0x00019600ff1e7b82 */ /* 0x000ee20000000800 */
[----:B-1----:R-:W-:Y:S01]  /*7ba0*/  ISETP.NE.U32.AND P0, PT, R32, RZ, PT ;  /* 0x000000ff2000720c */ /* 0x002fe20003f05070 */
[----:B------:R-:W-:-:S03]  /*7bb0*/  IMAD.MOV.U32 R17, RZ, RZ, -0x1 ;  /* 0xffffffffff117424 */ /* 0x000fc600078e00ff */
[----:B------:R-:W-:-:S03]  /*7bc0*/  ISETP.NE.AND.EX P0, PT, R33, RZ, PT, P0 ;  /* 0x000000ff2100720c */ /* 0x000fc60003f05300 */
[----:B------:R-:W1:Y:S01]  /*7bd0*/  LDC R25, c[0x0][0x148] ;  /* 0x00005200ff197b82 */ /* 0x000e620000000800 */
[-CC-:B0-----:R-:W-:Y:S02]  /*7be0*/  SHF.R.U64 R20, R4, R16.reuse, R5.reuse ;  /* 0x0000001004147219 */ /* 0x181fe40000001205 */
[----:B------:R-:W-:Y:S01]  /*7bf0*/  SHF.R.U32.HI R5, RZ, R16, R5 ;  /* 0x00000010ff057219 */ /* 0x000fe20000011605 */
[----:B------:R-:W-:-:S04]  /*7c00*/  FMUL R16, R6, UR6 ;  /* 0x0000000606107c20 */ /* 0x000fc80008400000 */
[----:B------:R-:W0:Y:S01]  /*7c10*/  LDC R26, c[0x0][0x600] ;  /* 0x00018000ff1a7b82 */ /* 0x000e220000000800 */
[----:B------:R4:W0:Y:S01]  /*7c20*/  F2I.U32.TRUNC.NTZ R23, R16 ;  /* 0x0000001000177305 */ /* 0x000822000020f000 */
[-CC-:B--2---:R-:W-:Y:S02]  /*7c30*/  SHF.R.U64 R6, R20, R18.reuse, R5.reuse ;  /* 0x0000001214067219 */ /* 0x184fe40000001205 */
[----:B------:R-:W-:-:S04]  /*7c40*/  SHF.R.U32.HI R5, RZ, R18, R5 ;  /* 0x00000012ff057219 */ /* 0x000fc80000011605 */
[----:B------:R-:W2:Y:S01]  /*7c50*/  LDC R31, c[0x0][0x648] ;  /* 0x00019200ff1f7b82 */ /* 0x000ea20000000800 */
[-CC-:B---3--:R-:W-:Y:S02]  /*7c60*/  SHF.R.U64 R24, R6, R30.reuse, R5.reuse ;  /* 0x0000001e06187219 */ /* 0x188fe40000001205 */
[-C--:B------:R-:W-:Y:S02]  /*7c70*/  SHF.L.U32 R17, R17, R30.reuse, RZ ;  /* 0x0000001e11117219 */ /* 0x080fe400000006ff */
[-C--:B------:R-:W-:Y:S01]  /*7c80*/  SHF.R.U32.HI R5, RZ, R30.reuse, R5 ;  /* 0x0000001eff057219 */ /* 0x080fe20000011605 */
[----:B------:R-:W-:Y:S01]  /*7c90*/  IMAD.MOV.U32 R4, RZ, RZ, R24 ;  /* 0x000000ffff047224 */ /* 0x000fe200078e0018 */
[----:B------:R-:W-:Y:S01]  /*7ca0*/  SHF.L.U32 R30, R19, R30, RZ ;  /* 0x0000001e131e7219 */ /* 0x000fe200000006ff */
[----:B------:R-:W3:Y:S01]  /*7cb0*/  LDC R34, c[0x0][0x638] ;  /* 0x00018e00ff227b82 */ /* 0x000ee20000000800 */
[----:B------:R-:W-:-:S07]  /*7cc0*/  LOP3.LUT R29, RZ, R17, RZ, 0x33, !PT ;  /* 0x00000011ff1d7212 */ /* 0x000fce00078e33ff */
[----:B------:R-:W0:Y:S01]  /*7cd0*/  LDC R35, c[0x0][0x610] ;  /* 0x00018400ff237b82 */ /* 0x000e220000000800 */
        /* <DEDUP_REMOVED lines=11> */
.L_x_168:
[----:B--2---:R-:W-:Y:S01]  /*7d90*/  SHF.R.U64 R4, R4, R31, R5 ;  /* 0x0000001f04047219 */ /* 0x004fe20000001205 */
[----:B0-----:R-:W-:Y:S01]  /*7da0*/  VIADD R19, R26, 0xffffffff ;  /* 0xffffffff1a137836 */ /* 0x001fe20000000000 */
[----:B------:R-:W-:Y:S01]  /*7db0*/  LOP3.LUT R17, R6, R29, RZ, 0xc0, !PT ;  /* 0x0000001d06117212 */ /* 0x000fe200078ec0ff */
[----:B------:R-:W-:Y:S02]  /*7dc0*/  IMAD.MOV R23, RZ, RZ, -R23 ;  /* 0x000000ffff177224 */ /* 0x000fe400078e0a17 */
[----:B------:R-:W-:Y:S02]  /*7dd0*/  IMAD.MOV R5, RZ, RZ, -R4 ;  /* 0x000000ffff057224 */ /* 0x000fe400078e0a04 */
[----:B------:R-:W-:Y:S01]  /*7de0*/  IMAD R6, R30, R4, R17 ;  /* 0x000000041e067224 */ /* 0x000fe200078e0211 */
[----:B------:R-:W-:Y:S01]  /*7df0*/  LOP3.LUT R17, R20, R19, RZ, 0xc0, !PT ;  /* 0x0000001314117212 */ /* 0x000fe200078ec0ff */
[----:B-1----:R-:W-:Y:S02]  /*7e00*/  @P2 IMAD R27, R25, R23, R28 ;  /* 0x00000017191b2224 */ /* 0x002fe400078e021c */
[----:B---3--:R-:W-:-:S02]  /*7e10*/  IMAD R4, R5, R34, R24 ;  /* 0x0000002205047224 */ /* 0x008fc400078e0218 */
[----:B------:R-:W-:Y:S02]  /*7e20*/  IMAD R6, R6, R35, R27 ;  /* 0x0000002306067224 */ /* 0x000fe400078e021b */
[----:B------:R-:W-:Y:S02]  /*7e30*/  IMAD R17, R4, R26, R17 ;  /* 0x0000001a04117224 */ /* 0x000fe400078e0211 */
[----:B------:R-:W-:Y:S02]  /*7e40*/  IMAD.MOV.U32 R16, RZ, RZ, 0x1 ;  /* 0x00000001ff107424 */ /* 0x000fe400078e00ff */
[----:B------:R-:W-:Y:S01]  /*7e50*/  IMAD.MOV.U32 R4, RZ, RZ, R22 ;  /* 0x000000ffff047224 */ /* 0x000fe200078e0016 */
[----:B------:R-:W-:Y:S02]  /*7e60*/  SEL R5, R17, R6, !P2 ;  /* 0x0000000611057207 */ /* 0x000fe40005000000 */
[----:B------:R-:W-:-:S07]  /*7e70*/  SEL R6, R6, R17, !P2 ;  /* 0x0000001106067207 */ /* 0x000fce0005000000 */
.L_x_166:
[----:B------:R-:W-:Y:S02]  /*7e80*/  LOP3.LUT P0, RZ, R16, 0xff, RZ, 0xc0, !PT ;  /* 0x000000ff10ff7812 */ /* 0x000fe4000780c0ff */
[----:B------:R-:W-:-:S11]  /*7e90*/  LOP3.LUT R148, R148, 0x1, RZ, 0x3c, !PT ;  /* 0x0000000194947812 */ /* 0x000fd600078e3cff */
[----:B------:R-:W-:Y:S05]  /*7ea0*/  @P0 BRA `(.L_x_169) ;  /* 0xffffff9400540947 */ /* 0x000fea000383ffff */
[----:B------:R-:W-:Y:S05]  /*7eb0*/  EXIT ;  /* 0x000000000000794d */ /* 0x000fea0003800000 */
.L_x_13:
[----:B------:R-:W-:-:S08]  /*7ec0*/  ISETP.NE.AND P0, PT, R20, RZ, PT ;  /* 0x000000ff1400720c */ /* 0x000fd00003f05270 */
[----:B-----5:R-:W0:-:S00]  /*7ed0*/  USETMAXREG.DEALLOC.CTAPOOL 0x28 ;  /* 0x00000028000079c8 */ /* 0x020e0000080e0500 */
[----:B------:R-:W-:Y:S05]  /*7ee0*/  @P0 EXIT ;  /* 0x000000000000094d */ /* 0x000fea0003800000 */
[----:B0-----:R-:W-:Y:S01]  /*7ef0*/  LOP3.LUT P0, RZ, R16, 0xff, RZ, 0xc0, !PT ;  /* 0x000000ff10ff7812 */ /* 0x001fe2000780c0ff */
[----:B------:R-:W-:Y:S02]  /*7f00*/  IMAD.MOV.U32 R12, RZ, RZ, 0x1 ;  /* 0x00000001ff0c7424 */ /* 0x000fe400078e00ff */
[----:B------:R-:W-:-:S10]  /*7f10*/  IMAD.MOV.U32 R15, RZ, RZ, RZ ;  /* 0x000000ffff0f7224 */ /* 0x000fd400078e00ff */
[----:B------:R-:W-:Y:S05]  /*7f20*/  @!P0 BRA `(.L_x_170) ;  /* 0x0000000c00088947 */ /* 0x000fea0003800000 */
[----:B------:R-:W-:Y:S01]  /*7f30*/  LOP3.LUT P0, RZ, R13, 0x1f, RZ, 0xc0, !PT ;  /* 0x0000001f0dff7812 */ /* 0x000fe2000780c0ff */
[----:B------:R-:W-:Y:S01]  /*7f40*/  ULDC UR5, c[0x0][0x658] ;  /* 0x0001960000057ab9 */ /* 0x000fe20000000800 */
[----:B------:R-:W-:Y:S01]  /*7f50*/  UMOV UR6, 0xffffffff ;  /* 0xffffffff00067882 */ /* 0x000fe20000000000 */
[----:B------:R-:W-:Y:S01]  /*7f60*/  BSSY B0, `(.L_x_170) ;  /* 0x00000be000007945 */ /* 0x000fe20003800000 */
[----:B------:R-:W-:Y:S01]  /*7f70*/  USHF.L.U32 UR6, UR6, UR5, URZ ;  /* 0x0000000506067299 */ /* 0x000fe2000800063f */
[C---:B------:R-:W-:Y:S01]  /*7f80*/  ISETP.NE.AND P3, PT, R11.reuse, RZ, PT ;  /* 0x000000ff0b00720c */ /* 0x040fe20003f65270 */
[----:B------:R-:W-:Y:S01]  /*7f90*/  IMAD.MOV.U32 R14, RZ, RZ, 0x1 ;  /* 0x00000001ff0e7424 */ /* 0x000fe200078e00ff */
[----:B------:R-:W-:Y:S01]  /*7fa0*/  ISETP.NE.OR P0, PT, R11, RZ, !P0 ;  /* 0x000000ff0b00720c */ /* 0x000fe20004705670 */
[----:B------:R-:W-:Y:S01]  /*7fb0*/  IMAD.MOV.U32 R12, RZ, RZ, 0x1 ;  /* 0x00000001ff0c7424 */ /* 0x000fe200078e00ff */
[----:B------:R-:W-:Y:S01]  /*7fc0*/  LOP3.LUT R13, R7, 0x2, RZ, 0xfc, !PT ;  /* 0x00000002070d7812 */ /* 0x000fe200078efcff */
[----:B------:R-:W-:Y:S01]  /*7fd0*/  IMAD.MOV.U32 R15, RZ, RZ, RZ ;  /* 0x000000ffff0f7224 */ /* 0x000fe200078e00ff */
[----:B------:R-:W-:Y:S01]  /*7fe0*/  ULDC UR4, c[0x0][0x600] ;  /* 0x0001800000047ab9 */ /* 0x000fe20000000800 */
[----:B------:R-:W-:Y:S01]  /*7ff0*/  UMOV UR7, 0x1 ;  /* 0x0000000100077882 */ /* 0x000fe20000000000 */
[----:B------:R-:W-:-:S02]  /*8000*/  UIADD3 UR22, UR13, 0x1, URZ ;  /* 0x000000010d167890 */ /* 0x000fc4000fffe03f */
[----:B------:R-:W-:Y:S02]  /*8010*/  UIADD3 UR16, UR4, -0x1, URZ ;  /* 0xffffffff04107890 */ /* 0x000fe4000fffe03f */
[----:B------:R-:W-:Y:S02]  /*8020*/  USHF.L.U32 UR18, UR7, UR5, URZ ;  /* 0x0000000507127299 */ /* 0x000fe4000800063f */
[----:B------:R-:W-:Y:S01]  /*8030*/  ULOP3.LUT UR17, URZ, UR6, URZ, 0x33, !UPT ;  /* 0x000000063f117292 */ /* 0x000fe2000f8e333f */
[----:B------:R-:W-:-:S11]  /*8040*/  ULDC.64 UR20, c[0x0][0x198] ;  /* 0x0000660000147ab9 */ /* 0x000fd60000000a00 */
.L_x_182:
[----:B------:R-:W-:-:S03]  /*8050*/  UMOV UR4, 0xffffffff ;  /* 0xffffffff00047882 */ /* 0x000fc60000000000 */
[----:B------:R-:W-:Y:S05]  /*8060*/  BRA.DIV UR4, `(.L_x_171) ;  /* 0x0000000e04fc7947 */ /* 0x000fea000b800000 */
[----:B------:R-:W-:-:S13]  /*8070*/  ELECT P1, URZ, PT ;  /* 0x00000000003f782f */ /* 0x000fda0003820000 */
.L_x_196:
[----:B------:R-:W0:Y:S01]  /*8080*/  LDC R10, c[0x0][0x28c] ;  /* 0x0000a300ff0a7b82 */ /* 0x000e220000000800 */
[----:B------:R-:W-:Y:S01]  /*8090*/  BSSY B1, `(.L_x_172) ;  /* 0x0000037000017945 */ /* 0x000fe20003800000 */
[----:B0-----:R-:W-:-:S13]  /*80a0*/  ISETP.LT.OR P1, PT, R10, 0x1, !P1 ;  /* 0x000000010a00780c */ /* 0x001fda0004f21670 */
[----:B------:R-:W-:Y:S05]  /*80b0*/  @P1 BRA `(.L_x_173) ;  /* 0x0000000000d01947 */ /* 0x000fea0003800000 */
[----:B------:R-:W-:Y:S02]  /*80c0*/  IMAD.SHL.U32 R16, R5, 0x80, RZ ;  /* 0x0000008005107824 */ /* 0x000fe400078e00ff */
[----:B------:R-:W-:Y:S02]  /*80d0*/  IMAD.SHL.U32 R17, R6, 0x40, RZ ;  /* 0x0000004006117824 */ /* 0x000fe400078e00ff */
[----:B------:R-:W-:Y:S02]  /*80e0*/  IMAD.MOV.U32 R18, RZ, RZ, RZ ;  /* 0x000000ffff127224 */ /* 0x000fe400078e00ff */
[----:B------:R-:W-:Y:S02]  /*80f0*/  IMAD.U32 R20, RZ, RZ, UR22 ;  /* 0x00000016ff147e24 */ /* 0x000fe4000f8e00ff */
[----:B------:R-:W-:Y:S02]  /*8100*/  IMAD.MOV.U32 R5, RZ, RZ, R12 ;  /* 0x000000ffff057224 */ /* 0x000fe400078e000c */
[----:B------:R-:W-:-:S07]  /*8110*/  IMAD.MOV.U32 R6, RZ, RZ, R15 ;  /* 0x000000ffff067224 */ /* 0x000fce00078e000f */
.L_x_177:
[----:B------:R-:W0:Y:S01]  /*8120*/  S2R R11, SR_CgaCtaId ;  /* 0x00000000000b7919 */ /* 0x000e220000008800 */
[----:B------:R-:W-:-:S04]  /*8130*/  MOV R10, 0x400 ;  /* 0x00000400000a7802 */ /* 0x000fc80000000f00 */
[----:B0-----:R-:W-:Y:S02]  /*8140*/  LEA R21, R11, R10, 0x18 ;  /* 0x0000000a0b157211 */ /* 0x001fe400078ec0ff */
[----:B------:R-:W-:Y:S01]  /*8150*/  SHF.L.U32 R10, R5, 0x1f, RZ ;  /* 0x0000001f050a7819 */ /* 0x000fe200000006ff */
[----:B------:R-:W0:Y:S02]  /*8160*/  @!P3 LDC R11, c[0x0][0x500] ;  /* 0x00014000ff0bbb82 */ /* 0x000e240000000800 */
[----:B------:R-:W-:-:S04]  /*8170*/  IMAD R19, R6, 0x8, R21 ;  /* 0x0000000806137824 */ /* 0x000fc800078e0215 */
[----:B------:R-:W1:Y:S02]  /*8180*/  SYNCS.PHASECHK.TRANS64.TRYWAIT P1, [R19+URZ+0x28], R10 ;  /* 0x0000280a130075a7 */ /* 0x000e64000802017f */
[----:B-1----:R-:W-:Y:S05]  /*8190*/  @!P1 BRA `(.L_x_174) ;  /* 0x0000000c00d09947 */ /* 0x002fea0003800000 */
.L_x_197:
[----:B-1----:R-:W-:Y:S01]  /*81a0*/  PRMT R10, R13, 0x9910, RZ ;  /* 0x000099100d0a7816 */ /* 0x002fe200000000ff */
[----:B0-----:R0:W-:Y:S03]  /*81b0*/  @!P3 SYNCS.ARRIVE.TRANS64 RZ, [R19+URZ], R11 ;  /* 0x0000000b13ffb9a7 */ /* 0x0011e6000800003f */
[----:B------:R-:W-:-:S13]  /*81c0*/  ISETP.NE.AND P1, PT, R10, 0x2, PT ;  /* 0x000000020a00780c */ /* 0x000fda0003f25270 */
[----:B0-----:R-:W-:Y:S05]  /*81d0*/  @P1 BRA `(.L_x_175) ;  /* 0x0000000000041947 */ /* 0x001fea0003800000 */
[----:B------:R-:W-:Y:S01]  /*81e0*/  BPT.TRAP 0x1 ;  /* 0x000000040000795c */ /* 0x000fe20000300000 */
.L_x_175:
[----:B------:R-:W-:Y:S05]  /*81f0*/  @P0 BRA `(.L_x_176) ;  /* 0x0000000000040947 */ /* 0x000fea0003800000 */
[----:B------:R-:W-:Y:S01]  /*8200*/  BPT.TRAP 0x1 ;  /* 0x000000040000795c */ /* 0x000fe20000300000 */
.L_x_176:
[C-C-:B------:R-:W-:Y:S01]  /*8210*/  IMAD R10, R6.reuse, 0x1000, R21.reuse ;  /* 0x00001000060a7824 */ /* 0x140fe200078e0215 */
[----:B------:R-:W-:Y:S01]  /*8220*/  R2UR UR9, R19 ;  /* 0x00000000130972ca */ /* 0x000fe200000e0000 */
[----:B------:R-:W-:Y:S01]  /*8230*/  IMAD R21, R6, 0x2000, R21 ;  /* 0x0000200006157824 */ /* 0x000fe200078e0215 */
[----:B------:R-:W-:Y:S01]  /*8240*/  UIADD3 UR4, UP0, UR20, 0xf0, URZ ;  /* 0x000000f014047890 */ /* 0x000fe2000ff1e03f */
[----:B------:R-:W-:Y:S01]  /*8250*/  VIADD R20, R20, 0xffffffff ;  /* 0xffffffff14147836 */ /* 0x000fe20000000000 */
[----:B------:R-:W-:Y:S01]  /*8260*/  R2UR UR5, R10 ;  /* 0x000000000a0572ca */ /* 0x000fe200000e0000 */
[----:B------:R-:W-:Y:S01]  /*8270*/  UIADD3 UR24, UP1, UR20, 0x1f0, URZ ;  /* 0x000001f014187890 */ /* 0x000fe2000ff3e03f */
[----:B------:R-:W-:Y:S01]  /*8280*/  R2UR UR8, R21 ;  /* 0x00000000150872ca */ /* 0x000fe200000e0000 */
[----:B------:R-:W-:Y:S01]  /*8290*/  VIADD R6, R6, 0x1 ;  /* 0x0000000106067836 */ /* 0x000fe20000000000 */
[----:B------:R-:W-:Y:S01]  /*82a0*/  R2UR UR11, R17 ;  /* 0x00000000110b72ca */ /* 0x000fe200000e0000 */
[----:B------:R-:W-:Y:S01]  /*82b0*/  UIADD3.X UR25, URZ, UR21, URZ, UP1, !UPT ;  /* 0x000000153f197290 */ /* 0x000fe20008ffe43f */
[----:B------:R-:W-:Y:S01]  /*82c0*/  R2UR UR10, R18 ;  /* 0x00000000120a72ca */ /* 0x000fe200000e0000 */
[----:B------:R-:W-:Y:S01]  /*82d0*/  UMOV UR6, 0x0 ;  /* 0x0000000000067882 */ /* 0x000fe20000000000 */
[----:B------:R-:W-:Y:S01]  /*82e0*/  R2UR UR12, R4 ;  /* 0x00000000040c72ca */ /* 0x000fe200000e0000 */
[----:B------:R-:W-:Y:S01]  /*82f0*/  UMOV UR7, 0x10000000 ;  /* 0x1000000000077882 */ /* 0x000fe20000000000 */
[----:B------:R-:W-:Y:S01]  /*8300*/  R2UR UR19, R16 ;  /* 0x00000000101372ca */ /* 0x000fe200000e0000 */
[----:B------:R-:W-:Y:S01]  /*8310*/  VIADD R18, R18, 0x40 ;  /* 0x0000004012127836 */ /* 0x000fe20000000000 */
[----:B------:R-:W-:Y:S01]  /*8320*/  ISETP.GT.AND P4, PT, R20, 0x1, PT ;  /* 0x000000011400780c */ /* 0x000fe20003f84270 */
[----:B------:R-:W-:Y:S01]  /*8330*/  UIADD3 UR14, UR5, 0x180, URZ ;  /* 0x00000180050e7890 */ /* 0x000fe2000fffe03f */
[----:B------:R-:W-:Y:S01]  /*8340*/  ISETP.NE.AND P1, PT, R6, 0x5, PT ;  /* 0x000000050600780c */ /* 0x000fe20003f25270 */
[----:B------:R-:W-:-:S02]  /*8350*/  UIADD3.X UR5, URZ, UR21, URZ, UP0, !UPT ;  /* 0x000000153f057290 */ /* 0x000fc400087fe43f */
[----:B------:R-:W-:Y:S01]  /*8360*/  UIADD3 UR15, UR8, 0x5180, URZ ;  /* 0x00005180080f7890 */ /* 0x000fe2000fffe03f */
[----:B------:R-:W-:Y:S02]  /*8370*/  SEL R10, RZ, 0x1, P1 ;  /* 0x00000001ff0a7807 */ /* 0x000fe40000800000 */
[----:B------:R-:W-:Y:S01]  /*8380*/  UMOV UR8, UR14 ;  /* 0x0000000e00087c82 */ /* 0x000fe20008000000 */
[----:B------:R-:W-:Y:S02]  /*8390*/  SEL R6, R6, RZ, P1 ;  /* 0x000000ff06067207 */ /* 0x000fe40000800000 */
[----:B------:R-:W-:Y:S01]  /*83a0*/  LOP3.LUT R5, R5, R10, RZ, 0x3c, !PT ;  /* 0x0000000a05057212 */ /* 0x000fe200078e3cff */
[----:B------:R0:W-:Y:S02]  /*83b0*/  UTMALDG.3D [UR8], [UR4], desc[UR6] ;  /* 0x00000608040075b4 */ /* 0x0001e40008011000 */
[----:B0-----:R-:W-:Y:S01]  /*83c0*/  UMOV UR8, UR15 ;  /* 0x0000000f00087c82 */ /* 0x001fe20008000000 */
[----:B------:R-:W-:-:S02]  /*83d0*/  UMOV UR11, UR19 ;  /* 0x00000013000b7c82 */ /* 0x000fc40008000000 */
[----:B------:R0:W-:Y:S02]  /*83e0*/  UTMALDG.3D [UR8], [UR24], desc[UR6] ;  /* 0x00000608180075b4 */ /* 0x0001e40008011000 */
[----:B0-----:R-:W-:Y:S05]  /*83f0*/  @P4 BRA `(.L_x_177) ;  /* 0xfffffffc00484947 */ /* 0x001fea000383ffff */
.L_x_173:
[----:B------:R-:W-:Y:S05]  /*8400*/  BSYNC B1 ;  /* 0x0000000000017941 */ /* 0x000fea0003800000 */
.L_x_172:
[----:B------:R-:W-:Y:S01]  /*8410*/  LOP3.LUT P5, RZ, R14, 0xff, RZ, 0xc0, !PT ;  /* 0x000000ff0eff7812 */ /* 0x000fe200078ac0ff */
[----:B------:R-:W-:Y:S01]  /*8420*/  VIADD R6, R15, UR13 ;  /* 0x0000000d0f067c36 */ /* 0x000fe20008000000 */
[----:B------:R-:W-:Y:S01]  /*8430*/  ULDC.64 UR4, c[0x0][0x650] ;  /* 0x0001940000047ab9 */ /* 0x000fe20000000a00 */
[----:B------:R-:W-:Y:S01]  /*8440*/  IMAD.U32 R11, RZ, RZ, UR13 ;  /* 0x0000000dff0b7e24 */ /* 0x000fe2000f8e00ff */
[----:B------:R-:W-:Y:S01]  /*8450*/  UISETP.GE.U32.AND UP0, UPT, UR13, 0x5, UPT ;  /* 0x000000050d00788c */ /* 0x000fe2000bf06070 */
[----:B------:R-:W-:Y:S01]  /*8460*/  BSSY B1, `(.L_x_178) ;  /* 0x000006b000017945 */ /* 0x000fe20003800000 */
[----:B------:R-:W-:Y:S02]  /*8470*/  ISETP.GT.U32.AND P1, PT, R6, 0x4, PT ;  /* 0x000000040600780c */ /* 0x000fe40003f24070 */
[----:B------:R-:W-:Y:S02]  /*8480*/  PRMT R14, RZ, 0x7610, R14 ;  /* 0x00007610ff0e7816 */ /* 0x000fe4000000000e */
[----:B------:R-:W-:-:S02]  /*8490*/  ISETP.LT.U32.AND P1, PT, R11, 0x5, P1 ;  /* 0x000000050b00780c */ /* 0x000fc40000f21070 */
[----:B------:R-:W-:Y:S01]  /*84a0*/  PLOP3.LUT P4, PT, PT, PT, UP0, 0x80, 0x0 ;  /* 0x000000000000781c */ /* 0x000fe20003f8f008 */
[----:B------:R-:W0:Y:S01]  /*84b0*/  @P5 S2R R5, SR_CgaCtaId ;  /* 0x0000000000055919 */ /* 0x000e220000008800 */
[----:B------:R-:W-:-:S04]  /*84c0*/  @P5 MOV R4, 0x400 ;  /* 0x0000040000045802 */ /* 0x000fc80000000f00 */
[----:B0-----:R-:W-:Y:S01]  /*84d0*/  @P5 LEA R10, R5, R4, 0x18 ;  /* 0x00000004050a5211 */ /* 0x001fe200078ec0ff */
[----:B------:R-:W-:-:S03]  /*84e0*/  IMAD.WIDE.U32 R4, R6, -0x33333333, RZ ;  /* 0xcccccccd06047825 */ /* 0x000fc600078e00ff */
[----:B------:R0:W-:Y:S01]  /*84f0*/  @P5 SYNCS.ARRIVE.TRANS64.A1T0 RZ, [R10+URZ+0x88], RZ ;  /* 0x000088ff0aff59a7 */ /* 0x0001e2000810003f */
[----:B------:R-:W-:Y:S01]  /*8500*/  IADD3 R2, P5, R2, R8, RZ ;  /* 0x0000000802027210 */ /* 0x000fe20007fbe0ff */
[----:B------:R-:W-:Y:S01]  /*8510*/  IMAD.MOV.U32 R4, RZ, RZ, -0x1 ;  /* 0xffffffffff047424 */ /* 0x000fe200078e00ff */
[----:B------:R-:W-:Y:S02]  /*8520*/  SHF.R.U32.HI R11, RZ, 0x2, R5 ;  /* 0x00000002ff0b7819 */ /* 0x000fe40000011605 */
[----:B------:R-:W-:Y:S01]  /*8530*/  SEL R5, RZ, 0x1, !P1 ;  /* 0x00000001ff057807 */ /* 0x000fe20004800000 */
[----:B------:R-:W-:Y:S01]  /*8540*/  IMAD.X R3, R3, 0x1, R0, P5 ;  /* 0x0000000103037824 */ /* 0x000fe200028e0600 */
[----:B------:R-:W-:Y:S01]  /*8550*/  ISETP.GE.U32.AND P1, PT, R2, UR4, PT ;  /* 0x0000000402007c0c */ /* 0x000fe2000bf26070 */
[----:B------:R-:W-:Y:S01]  /*8560*/  IMAD R15, R11, -0x5, R6 ;  /* 0xfffffffb0b0f7824 */ /* 0x000fe200078e0206 */
[----:B------:R-:W-:Y:S01]  /*8570*/  LOP3.LUT R12, R12, R5, RZ, 0x3c, !PT ;  /* 0x000000050c0c7212 */ /* 0x000fe200078e3cff */
[----:B------:R-:W-:Y:S01]  /*8580*/  IMAD.MOV.U32 R6, RZ, RZ, -0x1 ;  /* 0xffffffffff067424 */ /* 0x000fe200078e00ff */
[----:B------:R-:W-:Y:S01]  /*8590*/  ISETP.GE.U32.AND.EX P1, PT, R3, UR5, PT, P1 ;  /* 0x0000000503007c0c */ /* 0x000fe2000bf26110 */
[----:B------:R-:W-:Y:S01]  /*85a0*/  IMAD.MOV.U32 R5, RZ, RZ, -0x1 ;  /* 0xffffffffff057424 */ /* 0x000fe200078e00ff */
[----:B------:R-:W-:-:S02]  /*85b0*/  @P4 LOP3.LUT R12, R12, 0x1, R11, 0x78, !PT ;  /* 0x000000010c0c4812 */ /* 0x000fc400078e780b */
[----:B0-----:R-:W-:-:S09]  /*85c0*/  PRMT R10, RZ, 0x7610, R10 ;  /* 0x00007610ff0a7816 */ /* 0x001fd2000000000a */
[----:B------:R-:W-:Y:S05]  /*85d0*/  @P1 BRA `(.L_x_179) ;  /* 0x00000004004c1947 */ /* 0x000fea0003800000 */
[----:B------:R-:W0:Y:S01]  /*85e0*/  S2R R17, SR_CTAID.X ;  /* 0x0000000000117919 */ /* 0x000e220000002500 */
[----:B------:R-:W-:Y:S01]  /*85f0*/  ULDC.64 UR4, c[0x0][0x628] ;  /* 0x00018a0000047ab9 */ /* 0x000fe20000000a00 */
[----:B------:R-:W1:Y:S01]  /*8600*/  LDC R18, c[0x0][0x144] ;  /* 0x00005100ff127b82 */ /* 0x000e620000000800 */
[----:B------:R-:W-:Y:S01]  /*8610*/  ISETP.NE.U32.AND P1, PT, RZ, UR4, PT ;  /* 0x00000004ff007c0c */ /* 0x000fe2000bf25070 */
[----:B------:R-:W2:Y:S01]  /*8620*/  S2R R6, SR_CTAID.Y ;  /* 0x0000000000067919 */ /* 0x000ea20000002600 */
[----:B------:R-:W-:Y:S01]  /*8630*/  ULDC UR6, c[0x0][0x150] ;  /* 0x0000540000067ab9 */ /* 0x000fe20000000800 */
[----:B------:R-:W-:Y:S01]  /*8640*/  ULDC UR7, c[0x0][0x630] ;  /* 0x00018c0000077ab9 */ /* 0x000fe20000000800 */
[----:B------:R-:W-:Y:S01]  /*8650*/  ISETP.NE.AND.EX P1, PT, RZ, UR5, PT, P1 ;  /* 0x00000005ff007c0c */ /* 0x000fe2000bf25310 */
[----:B------:R-:W-:Y:S01]  /*8660*/  IMAD.MOV.U32 R4, RZ, RZ, R2 ;  /* 0x000000ffff047224 */ /* 0x000fe200078e0002 */
[----:B0-----:R-:W-:-:S05]  /*8670*/  I2FP.F32.U32 R5, R17 ;  /* 0x0000001100057245 */ /* 0x001fca0000201000 */
[----:B------:R-:W-:Y:S01]  /*8680*/  FMUL R20, R5, UR6 ;  /* 0x0000000605147c20 */ /* 0x000fe20008400000 */
[----:B------:R-:W-:-:S05]  /*8690*/  IMAD.MOV.U32 R5, RZ, RZ, R3 ;  /* 0x000000ffff057224 */ /* 0x000fca00078e0003 */
[----:B--2---:R-:W-:Y:S05]  /*86a0*/  @!P1 BRA `(.L_x_180) ;  /* 0x0000000000289947 */ /* 0x004fea0003800000 */
[----:B------:R-:W-:Y:S02]  /*86b0*/  ULDC UR6, c[0x0][0x634] ;  /* 0x00018d0000067ab9 */ /* 0x000fe40000000800 */
[----:B------:R-:W-:-:S05]  /*86c0*/  IADD3 R5, P1, R2, UR6, RZ ;  /* 0x0000000602057c10 */ /* 0x000fca000ff3e0ff */
[----:B------:R-:W-:-:S04]  /*86d0*/  IMAD.X R19, RZ, RZ, R3, P1 ;  /* 0x000000ffff137224 */ /* 0x000fc800008e0603 */
[----:B------:R-:W-:-:S04]  /*86e0*/  IMAD.WIDE.U32 R10, R19, UR4, RZ ;  /* 0x00000004130a7c25 */ /* 0x000fc8000f8e00ff */
[----:B------:R-:W-:-:S04]  /*86f0*/  IMAD.WIDE.U32 R10, P1, R5, UR5, R10 ;  /* 0x00000005050a7c25 */ /* 0x000fc8000f82000a */
[----:B------:R-:W-:-:S04]  /*8700*/  IMAD.WIDE.U32 R4, R5, UR4, RZ ;  /* 0x0000000405047c25 */ /* 0x000fc8000f8e00ff */
[----:B------:R-:W-:Y:S01]  /*8710*/  IMAD.MOV.U32 R4, RZ, RZ, R11 ;  /* 0x000000ffff047224 */ /* 0x000fe200078e000b */
[----:B------:R-:W-:Y:S01]  /*8720*/  IADD3 RZ, P4, R5, R10, RZ ;  /* 0x0000000a05ff7210 */ /* 0x000fe20007f9e0ff */
[----:B------:R-:W-:-:S04]  /*8730*/  IMAD.X R5, RZ, RZ, RZ, P1 ;  /* 0x000000ffff057224 */ /* 0x000fc800008e06ff */
[----:B------:R-:W-:-:S08]  /*8740*/  IMAD.WIDE.U32.X R4, R19, UR5, R4, P4 ;  /* 0x0000000513047c25 */ /* 0x000fd0000a0e0404 */
.L_x_180:
[--C-:B------:R-:W-:Y:S01]  /*8750*/  SHF.R.U64 R16, R4, UR7, R5.reuse ;  /* 0x0000000704107c19 */ /* 0x100fe20008001205 */
[----:B------:R-:W0:Y:S01]  /*8760*/  F2I.U32.TRUNC.NTZ R20, R20 ;  /* 0x0000001400147305 */ /* 0x000e22000020f000 */
[----:B------:R-:W-:Y:S01]  /*8770*/  SHF.R.U32.HI R4, RZ, UR7, R5 ;  /* 0x00000007ff047c19 */ /* 0x000fe20008011605 */
[----:B------:R-:W-:Y:S01]  /*8780*/  ULDC.64 UR4, c[0x0][0x620] ;  /* 0x0001880000047ab9 */ /* 0x000fe20000000a00 */
[----:B------:R-:W-:Y:S01]  /*8790*/  IADD3 R11, P1, RZ, -R16, RZ ;  /* 0x80000010ff0b7210 */ /* 0x000fe20007f3e0ff */
[----:B------:R-:W-:Y:S01]  /*87a0*/  ULDC.64 UR6, c[0x0][0x640] ;  /* 0x0001900000067ab9 */ /* 0x000fe20000000a00 */
[----:B------:R-:W2:Y:S03]  /*87b0*/  LDC R21, c[0x0][0x148] ;  /* 0x00005200ff157b82 */ /* 0x000ea60000000800 */
[----:B------:R-:W-:Y:S01]  /*87c0*/  IMAD.X R4, RZ, RZ, ~R4, P1 ;  /* 0x000000ffff047224 */ /* 0x000fe200008e0e04 */
[----:B------:R-:W-:-:S03]  /*87d0*/  ISETP.NE.U32.AND P1, PT, RZ, UR6, PT ;  /* 0x00000006ff007c0c */ /* 0x000fc6000bf25070 */
[----:B------:R-:W-:Y:S01]  /*87e0*/  IMAD R10, R4, UR4, RZ ;  /* 0x00000004040a7c24 */ /* 0x000fe2000f8e02ff */
[----:B------:R-:W-:Y:S01]  /*87f0*/  ISETP.NE.AND.EX P1, PT, RZ, UR7, PT, P1 ;  /* 0x00000007ff007c0c */ /* 0x000fe2000bf25310 */
[----:B------:R-:W-:Y:S01]  /*8800*/  IMAD.WIDE.U32 R4, R11, UR4, R2 ;  /* 0x000000040b047c25 */ /* 0x000fe2000f8e0002 */
[----:B------:R-:W-:-:S03]  /*8810*/  ULDC UR4, c[0x0][0x618] ;  /* 0x0001860000047ab9 */ /* 0x000fc60000000800 */
[----:B------:R-:W-:Y:S01]  /*8820*/  IMAD R11, R11, UR5, R10 ;  /* 0x000000050b0b7c24 */ /* 0x000fe2000f8e020a */
[----:B------:R-:W-:Y:S01]  /*8830*/  ULDC UR5, c[0x0][0x154] ;  /* 0x0000550000057ab9 */ /* 0x000fe20000000800 */
[----:B0-----:R-:W-:Y:S02]  /*8840*/  IMAD.MOV R10, RZ, RZ, -R20 ;  /* 0x000000ffff0a7224 */ /* 0x001fe400078e0a14 */
[----:B------:R-:W-:Y:S02]  /*8850*/  IMAD.IADD R5, R5, 0x1, R11 ;  /* 0x0000000105057824 */ /* 0x000fe400078e020b */
[----:B-1----:R-:W-:Y:S01]  /*8860*/  IMAD R17, R18, R10, R17 ;  /* 0x0000000a12117224 */ /* 0x002fe200078e0211 */
[----:B------:R-:W-:Y:S02]  /*8870*/  I2FP.F32.U32 R10, R6 ;  /* 0x00000006000a7245 */ /* 0x000fe40000201000 */
[--C-:B------:R-:W-:Y:S02]  /*8880*/  SHF.R.U64 R18, R4, UR4, R5.reuse ;  /* 0x0000000404127c19 */ /* 0x100fe40008001205 */
[----:B------:R-:W-:Y:S01]  /*8890*/  SHF.R.U32.HI R5, RZ, UR4, R5 ;  /* 0x00000004ff057c19 */ /* 0x000fe20008011605 */
[----:B------:R-:W-:Y:S01]  /*88a0*/  FMUL R10, R10, UR5 ;  /* 0x000000050a0a7c20 */ /* 0x000fe20008400000 */
[----:B------:R-:W-:-:S02]  /*88b0*/  ULDC UR4, c[0x0][0x608] ;  /* 0x0001820000047ab9 */ /* 0x000fc40000000800 */
[--C-:B------:R-:W-:Y:S01]  /*88c0*/  SHF.R.U64 R20, R18, UR4, R5.reuse ;  /* 0x0000000412147c19 */ /* 0x100fe20008001205 */
[----:B------:R0:W1:Y:S01]  /*88d0*/  F2I.U32.TRUNC.NTZ R22, R10 ;  /* 0x0000000a00167305 */ /* 0x000062000020f000 */
[----:B------:R-:W-:Y:S01]  /*88e0*/  SHF.R.U32.HI R5, RZ, UR4, R5 ;  /* 0x00000004ff057c19 */ /* 0x000fe20008011605 */
[----:B------:R-:W-:-:S03]  /*88f0*/  ULDC UR4, c[0x0][0x658] ;  /* 0x0001960000047ab9 */ /* 0x000fc60000000800 */
[--C-:B------:R-:W-:Y:S02]  /*8900*/  SHF.R.U64 R19, R20, UR4, R5.reuse ;  /* 0x0000000414137c19 */ /* 0x100fe40008001205 */
[----:B------:R-:W-:-:S03]  /*8910*/  SHF.R.U32.HI R23, RZ, UR4, R5 ;  /* 0x00000004ff177c19 */ /* 0x000fc60008011605 */
[----:B------:R-:W-:Y:S02]  /*8920*/  IMAD.MOV.U32 R4, RZ, RZ, R19 ;  /* 0x000000ffff047224 */ /* 0x000fe400078e0013 */
[----:B------:R-:W-:Y:S01]  /*8930*/  IMAD.MOV.U32 R5, RZ, RZ, R23 ;  /* 0x000000ffff057224 */ /* 0x000fe200078e0017 */
[----:B0-----:R-:W-:Y:S06]  /*8940*/  @!P1 BRA `(.L_x_181) ;  /* 0x0000000000289947 */ /* 0x001fec0003800000 */
        /* <DEDUP_REMOVED lines=10> */
.L_x_181:
[----:B------:R-:W-:Y:S01]  /*89f0*/  ULDC UR4, c[0x0][0x648] ;  /* 0x0001920000047ab9 */ /* 0x000fe20000000800 */
[----:B-1----:R-:W-:Y:S01]  /*8a00*/  IMAD.MOV R22, RZ, RZ, -R22 ;  /* 0x000000ffff167224 */ /* 0x002fe200078e0a16 */
[----:B------:R-:W-:Y:S01]  /*8a10*/  SHF.R.U64 R5, R4, UR4, R5 ;  /* 0x0000000404057c19 */ /* 0x000fe20008001205 */
[----:B------:R-:W-:Y:S01]  /*8a20*/  ULDC UR4, c[0x0][0x638] ;  /* 0x00018e0000047ab9 */ /* 0x000fe20000000800 */
[----:B------:R-:W-:Y:S01]  /*8a30*/  LOP3.LUT R4, R20, UR17, RZ, 0xc0, !PT ;  /* 0x0000001114047c12 */ /* 0x000fe2000f8ec0ff */
[----:B--2---:R-:W-:Y:S01]  /*8a40*/  @P2 IMAD R17, R21, R22, R6 ;  /* 0x0000001615112224 */ /* 0x004fe200078e0206 */
[----:B------:R-:W-:Y:S01]  /*8a50*/  LOP3.LUT R18, R18, UR16, RZ, 0xc0, !PT ;  /* 0x0000001012127c12 */ /* 0x000fe2000f8ec0ff */
[----:B------:R-:W-:Y:S01]  /*8a60*/  IMAD.MOV R6, RZ, RZ, -R5 ;  /* 0x000000ffff067224 */ /* 0x000fe200078e0a05 */
[----:B------:R-:W-:Y:S01]  /*8a70*/  ULDC UR5, c[0x0][0x610] ;  /* 0x0001840000057ab9 */ /* 0x000fe20000000800 */
[----:B------:R-:W-:Y:S02]  /*8a80*/  IMAD R4, R5, UR18, R4 ;  /* 0x0000001205047c24 */ /* 0x000fe4000f8e0204 */
[----:B------:R-:W-:Y:S01]  /*8a90*/  IMAD R19, R6, UR4, R19 ;  /* 0x0000000406137c24 */ /* 0x000fe2000f8e0213 */
[----:B------:R-:W-:Y:S01]  /*8aa0*/  ULDC UR4, c[0x0][0x600] ;  /* 0x0001800000047ab9 */ /* 0x000fe20000000800 */
[----:B------:R-:W-:-:S02]  /*8ab0*/  IMAD R17, R4, UR5, R17 ;  /* 0x0000000504117c24 */ /* 0x000fc4000f8e0211 */
[----:B------:R-:W-:Y:S02]  /*8ac0*/  IMAD R6, R19, UR4, R18 ;  /* 0x0000000413067c24 */ /* 0x000fe4000f8e0212 */
[----:B------:R-:W-:Y:S02]  /*8ad0*/  IMAD.MOV.U32 R10, RZ, RZ, 0x1 ;  /* 0x00000001ff0a7424 */ /* 0x000fe400078e00ff */
[----:B------:R-:W-:Y:S01]  /*8ae0*/  IMAD.MOV.U32 R4, RZ, RZ, R16 ;  /* 0x000000ffff047224 */ /* 0x000fe200078e0010 */
[----:B------:R-:W-:Y:S02]  /*8af0*/  SEL R5, R6, R17, !P2 ;  /* 0x0000001106057207 */ /* 0x000fe40005000000 */
[----:B------:R-:W-:-:S07]  /*8b00*/  SEL R6, R17, R6, !P2 ;  /* 0x0000000611067207 */ /* 0x000fce0005000000 */
.L_x_179:
[----:B------:R-:W-:Y:S05]  /*8b10*/  BSYNC B1 ;  /* 0x0000000000017941 */ /* 0x000fea0003800000 */
.L_x_178:
[----:B------:R-:W-:-:S13]  /*8b20*/  LOP3.LUT P1, RZ, R10, 0xff, RZ, 0xc0, !PT ;  /* 0x000000ff0aff7812 */ /* 0x000fda000782c0ff */
[----:B------:R-:W-:Y:S05]  /*8b30*/  @P1 BRA `(.L_x_182) ;  /* 0xfffffff400441947 */ /* 0x000fea000383ffff */
[----:B------:R-:W-:Y:S05]  /*8b40*/  BSYNC B0 ;  /* 0x0000000000007941 */ /* 0x000fea0003800000 */
.L_x_170:
[----:B------:R-:W-:-:S03]  /*8b50*/  UMOV UR4, 0xffffffff ;  /* 0xffffffff00047882 */ /* 0x000fc60000000000 */
[----:B------:R-:W-:Y:S05]  /*8b60*/  BRA.DIV UR4, `(.L_x_183) ;  /* 0x0000000604707947 */ /* 0x000fea000b800000 */
[----:B------:R-:W-:-:S13]  /*8b70*/  ELECT P0, URZ, PT ;  /* 0x00000000003f782f */ /* 0x000fda0003800000 */
.L_x_200:
[----:B------:R-:W-:Y:S04]  /*8b80*/  BSSY B0, `(.L_x_184) ;  /* 0x0000034000007945 */ /* 0x000fe80003800000 */
[----:B------:R-:W-:Y:S05]  /*8b90*/  @!P0 BRA `(.L_x_185) ;  /* 0x0000000000c88947 */ /* 0x000fea0003800000 */
[----:B------:R-:W-:-:S04]  /*8ba0*/  LOP3.LUT R7, R7, 0x2, RZ, 0xfc, !PT ;  /* 0x0000000207077812 */ /* 0x000fc800078efcff */
[----:B------:R-:W-:-:S13]  /*8bb0*/  ISETP.NE.AND P0, PT, R7, 0x3, PT ;  /* 0x000000030700780c */ /* 0x000fda0003f05270 */
[----:B------:R-:W-:Y:S05]  /*8bc0*/  @!P0 BRA `(.L_x_186) ;  /* 0x0000000000048947 */ /* 0x000fea0003800000 */
[----:B------:R-:W-:Y:S01]  /*8bd0*/  BPT.TRAP 0x1 ;  /* 0x000000040000795c */ /* 0x000fe20000300000 */
.L_x_186:
[----:B------:R-:W0:Y:S01]  /*8be0*/  S2R R3, SR_CgaCtaId ;  /* 0x0000000000037919 */ /* 0x000e220000008800 */
[----:B------:R-:W-:Y:S02]  /*8bf0*/  MOV R0, 0x400 ;  /* 0x0000040000007802 */ /* 0x000fe40000000f00 */
[----:B------:R-:W-:Y:S02]  /*8c00*/  SHF.L.U32 R2, R12, 0x1f, RZ ;  /* 0x0000001f0c027819 */ /* 0x000fe400000006ff */
[----:B0-----:R-:W-:-:S05]  /*8c10*/  LEA R0, R3, R0, 0x18 ;  /* 0x0000000003007211 */ /* 0x001fca00078ec0ff */
[----:B------:R-:W-:-:S04]  /*8c20*/  VIADD R0, R0, 0x28 ;  /* 0x0000002800007836 */ /* 0x000fc80000000000 */
[C---:B------:R-:W-:Y:S02]  /*8c30*/  IMAD R5, R15.reuse, 0x8, R0 ;  /* 0x000000080f057824 */ /* 0x040fe400078e0200 */
[----:B------:R-:W-:Y:S02]  /*8c40*/  VIADD R15, R15, 0x1 ;  /* 0x000000010f0f7836 */ /* 0x000fe40000000000 */
[----:B------:R-:W0:Y:S03]  /*8c50*/  SYNCS.PHASECHK.TRANS64.TRYWAIT P0, [R5+URZ], R2 ;  /* 0x00000002050075a7 */ /* 0x000e26000800017f */
[----:B------:R-:W-:-:S04]  /*8c60*/  ISETP.NE.AND P1, PT, R15, 0x5, PT ;  /* 0x000000050f00780c */ /* 0x000fc80003f25270 */
[----:B------:R-:W-:Y:S02]  /*8c70*/  SEL R3, RZ, 0x1, P1 ;  /* 0x00000001ff037807 */ /* 0x000fe40000800000 */
[----:B------:R-:W-:Y:S02]  /*8c80*/  SEL R15, R15, RZ, P1 ;  /* 0x000000ff0f0f7207 */ /* 0x000fe40000800000 */
[----:B------:R-:W-:-:S03]  /*8c90*/  LOP3.LUT R12, R12, R3, RZ, 0x3c, !PT ;  /* 0x000000030c0c7212 */ /* 0x000fc600078e3cff */
[----:B------:R-:W-:Y:S01]  /*8ca0*/  IMAD R7, R15, 0x8, R0 ;  /* 0x000000080f077824 */ /* 0x000fe200078e0200 */
[----:B------:R-:W-:Y:S01]  /*8cb0*/  SHF.L.U32 R4, R12, 0x1f, RZ ;  /* 0x0000001f0c047819 */ /* 0x000fe200000006ff */
[----:B0-----:R-:W-:Y:S06]  /*8cc0*/  @!P0 BRA `(.L_x_187) ;  /* 0x00000004003c8947 */ /* 0x001fec0003800000 */
.L_x_201:
[----:B------:R-:W1:Y:S01]  /*8cd0*/  SYNCS.PHASECHK.TRANS64.TRYWAIT P0, [R7+URZ], R4 ;  /* 0x00000004070075a7 */ /* 0x000e62000800017f */
[----:B0-----:R-:W-:-:S05]  /*8ce0*/  VIADD R2, R15, 0x1 ;  /* 0x000000010f027836 */ /* 0x001fca0000000000 */
[----:B------:R-:W-:-:S04]  /*8cf0*/  ISETP.NE.AND P1, PT, R2, 0x5, PT ;  /* 0x000000050200780c */ /* 0x000fc80003f25270 */
[----:B------:R-:W-:Y:S02]  /*8d00*/  SEL R3, RZ, 0x1, P1 ;  /* 0x00000001ff037807 */ /* 0x000fe40000800000 */
[----:B------:R-:W-:Y:S02]  /*8d10*/  SEL R9, R2, RZ, P1 ;  /* 0x000000ff02097207 */ /* 0x000fe40000800000 */
[----:B------:R-:W-:-:S03]  /*8d20*/  LOP3.LUT R12, R12, R3, RZ, 0x3c, !PT ;  /* 0x000000030c0c7212 */ /* 0x000fc600078e3cff */
[----:B------:R-:W-:Y:S01]  /*8d30*/  IMAD R8, R9, 0x8, R0 ;  /* 0x0000000809087824 */ /* 0x000fe200078e0200 */
[----:B------:R-:W-:Y:S01]  /*8d40*/  SHF.L.U32 R5, R12, 0x1f, RZ ;  /* 0x0000001f0c057819 */ /* 0x000fe200000006ff */
[----:B-1----:R-:W-:Y:S06]  /*8d50*/  @!P0 BRA `(.L_x_188) ;  /* 0x00000004002c8947 */ /* 0x002fec0003800000 */
.L_x_202:
[----:B------:R-:W1:Y:S01]  /*8d60*/  SYNCS.PHASECHK.TRANS64.TRYWAIT P0, [R8+URZ], R5 ;  /* 0x00000005080075a7 */ /* 0x000e62000800017f */
[----:B------:R-:W-:-:S05]  /*8d70*/  VIADD R2, R9, 0x1 ;  /* 0x0000000109027836 */ /* 0x000fca0000000000 */
[----:B------:R-:W-:-:S04]  /*8d80*/  ISETP.NE.AND P1, PT, R2, 0x5, PT ;  /* 0x000000050200780c */ /* 0x000fc80003f25270 */
[----:B------:R-:W-:Y:S02]  /*8d90*/  SEL R3, RZ, 0x1, P1 ;  /* 0x00000001ff037807 */ /* 0x000fe40000800000 */
[----:B0-----:R-:W-:Y:S02]  /*8da0*/  SEL R7, R2, RZ, P1 ;  /* 0x000000ff02077207 */ /* 0x001fe40000800000 */
[----:B------:R-:W-:-:S03]  /*8db0*/  LOP3.LUT R9, R12, R3, RZ, 0x3c, !PT ;  /* 0x000000030c097212 */ /* 0x000fc600078e3cff */
[----:B------:R-:W-:Y:S01]  /*8dc0*/  IMAD R11, R7, 0x8, R0 ;  /* 0x00000008070b7824 */ /* 0x000fe200078e0200 */
[----:B------:R-:W-:Y:S01]  /*8dd0*/  SHF.L.U32 R6, R9, 0x1f, RZ ;  /* 0x0000001f09067819 */ /* 0x000fe200000006ff */
[----:B-1----:R-:W-:Y:S06]  /*8de0*/  @!P0 BRA `(.L_x_189) ;  /* 0x00000004001c8947 */ /* 0x002fec0003800000 */
.L_x_203:
[----:B------:R-:W1:Y:S01]  /*8df0*/  SYNCS.PHASECHK.TRANS64.TRYWAIT P0, [R11+URZ], R6 ;  /* 0x000000060b0075a7 */ /* 0x000e62000800017f */
[----:B------:R-:W-:-:S05]  /*8e00*/  VIADD R2, R7, 0x1 ;  /* 0x0000000107027836 */ /* 0x000fca0000000000 */
[----:B------:R-:W-:-:S04]  /*8e10*/  ISETP.NE.AND P1, PT, R2, 0x5, PT ;  /* 0x000000050200780c */ /* 0x000fc80003f25270 */
[----:B------:R-:W-:Y:S02]  /*8e20*/  SEL R4, RZ, 0x1, P1 ;  /* 0x00000001ff047807 */ /* 0x000fe40000800000 */
[----:B------:R-:W-:Y:S02]  /*8e30*/  SEL R3, R2, RZ, P1 ;  /* 0x000000ff02037207 */ /* 0x000fe40000800000 */
[----:B------:R-:W-:Y:S01]  /*8e40*/  LOP3.LUT R4, R9, R4, RZ, 0x3c, !PT ;  /* 0x0000000409047212 */ /* 0x000fe200078e3cff */
[----:B-1----:R-:W-:Y:S06]  /*8e50*/  @!P0 BRA `(.L_x_190) ;  /* 0x0000000400148947 */ /* 0x002fec0003800000 */
.L_x_204:
[----:B------:R-:W-:Y:S01]  /*8e60*/  IMAD R3, R3, 0x8, R0 ;  /* 0x0000000803037824 */ /* 0x000fe200078e0200 */
[----:B------:R-:W-:-:S07]  /*8e70*/  SHF.L.U32 R0, R4, 0x1f, RZ ;  /* 0x0000001f04007819 */ /* 0x000fce00000006ff */
.L_x_191:
[----:B--2---:R2:W3:Y:S02]  /*8e80*/  SYNCS.PHASECHK.TRANS64.TRYWAIT P0, [R3+URZ], R0 ;  /* 0x00000000030075a7 */ /* 0x0044e4000800017f */
[----:B---3--:R-:W-:Y:S05]  /*8e90*/  @!P0 NANOSLEEP.SYNCS 0x989680 ;  /* 0x009896800000895d */ /* 0x008fea0003900000 */
[----:B------:R-:W3:Y:S02]  /*8ea0*/  @!P0 SYNCS.PHASECHK.TRANS64 P0, [R3+URZ], R0 ;  /* 0x00000000030085a7 */ /* 0x000ee4000800007f */
[----:B---3--:R-:W-:Y:S05]  /*8eb0*/  @!P0 BRA `(.L_x_191) ;  /* 0xfffffffc00f08947 */ /* 0x008fea000383ffff */
.L_x_185:
[----:B------:R-:W-:Y:S05]  /*8ec0*/  BSYNC B0 ;  /* 0x0000000000007941 */ /* 0x000fea0003800000 */
.L_x_184:
[----:B------:R-:W-:Y:S05]  /*8ed0*/  EXIT ;  /* 0x000000000000794d */ /* 0x000fea0003800000 */
.L_x_15:
[----:B0-----:R-:W-:-:S04]  /*8ee0*/  IMAD.U32 R17, RZ, RZ, UR15 ;  /* 0x0000000fff117e24 */ /* 0x001fc8000f8e00ff */
[----:B------:R0:W1:Y:S03]  /*8ef0*/  SYNCS.PHASECHK.TRANS64.TRYWAIT P0, [R17+URZ+-0x8], R16 ;  /* 0xfffff810110075a7 */ /* 0x000066000800017f */
[----:B-1----:R-:W-:Y:S05]  /*8f00*/  @!P0 NANOSLEEP.SYNCS 0x989680 ;  /* 0x009896800000895d */ /* 0x002fea0003900000 */
[----:B------:R-:W1:Y:S02]  /*8f10*/  @!P0 SYNCS.PHASECHK.TRANS64 P0, [R17+URZ+-0x8], R16 ;  /* 0xfffff810110085a7 */ /* 0x000e64000800007f */
[----:B-1----:R-:W-:Y:S05]  /*8f20*/  @!P0 BRA `(.L_x_15) ;  /* 0xfffffffc00ec8947 */ /* 0x002fea000383ffff */
[----:B------:R-:W-:Y:S05]  /*8f30*/  BRA `(.L_x_192) ;  /* 0xffffff84004c7947 */ /* 0x000fea000383ffff */
.L_x_20:
[----:B-1----:R-:W-:-:S04]  /*8f40*/  IMAD.U32 R17, RZ, RZ, UR6 ;  /* 0x00000006ff117e24 */ /* 0x002fc8000f8e00ff */
[----:B------:R1:W2:Y:S03]  /*8f50*/  SYNCS.PHASECHK.TRANS64.TRYWAIT P0, [R17+URZ], R16 ;  /* 0x00000010110075a7 */ /* 0x0002a6000800017f */
[----:B--2---:R-:W-:Y:S05]  /*8f60*/  @!P0 NANOSLEEP.SYNCS 0x989680 ;  /* 0x009896800000895d */ /* 0x004fea0003900000 */
[----:B------:R-:W2:Y:S02]  /*8f70*/  @!P0 SYNCS.PHASECHK.TRANS64 P0, [R17+URZ], R16 ;  /* 0x00000010110085a7 */ /* 0x000ea4000800007f */
[----:B--2---:R-:W-:Y:S05]  /*8f80*/  @!P0 BRA `(.L_x_20) ;  /* 0xfffffffc00ec8947 */ /* 0x004fea000383ffff */
[----:B------:R-:W-:Y:S05]  /*8f90*/  BRA `(.L_x_19) ;  /* 0xffffff8800787947 */ /* 0x000fea000383ffff */
.L_x_26:
[----:B-1----:R-:W-:-:S04]  /*8fa0*/  IMAD.U32 R18, RZ, RZ, UR9 ;  /* 0x00000009ff127e24 */ /* 0x002fc8000f8e00ff */
[----:B------:R1:W2:Y:S03]  /*8fb0*/  SYNCS.PHASECHK.TRANS64.TRYWAIT P0, [R18+URZ], R17 ;  /* 0x00000011120075a7 */ /* 0x0002a6000800017f */
[----:B--2---:R-:W-:Y:S05]  /*8fc0*/  @!P0 NANOSLEEP.SYNCS 0x989680 ;  /* 0x009896800000895d */ /* 0x004fea0003900000 */
[----:B------:R-:W2:Y:S02]  /*8fd0*/  @!P0 SYNCS.PHASECHK.TRANS64 P0, [R18+URZ], R17 ;  /* 0x00000011120085a7 */ /* 0x000ea4000800007f */
[----:B--2---:R-:W-:Y:S05]  /*8fe0*/  @!P0 BRA `(.L_x_26) ;  /* 0xfffffffc00ec8947 */ /* 0x004fea000383ffff */
[----:B------:R-:W-:Y:S05]  /*8ff0*/  BRA `(.L_x_25) ;  /* 0xffffff9000b07947 */ /* 0x000fea000383ffff */
.L_x_34:
[----:B0-----:R-:W-:-:S04]  /*9000*/  IMAD.U32 R17, RZ, RZ, UR15 ;  /* 0x0000000fff117e24 */ /* 0x001fc8000f8e00ff */
[----:B------:R0:W1:Y:S03]  /*9010*/  SYNCS.PHASECHK.TRANS64.TRYWAIT P0, [R17+URZ+0x8], R16 ;  /* 0x00000810110075a7 */ /* 0x000066000800017f */
[----:B-1----:R-:W-:Y:S05]  /*9020*/  @!P0 NANOSLEEP.SYNCS 0x989680 ;  /* 0x009896800000895d */ /* 0x002fea0003900000 */
[----:B------:R-:W1:Y:S02]  /*9030*/  @!P0 SYNCS.PHASECHK.TRANS64 P0, [R17+URZ+0x8], R16 ;  /* 0x00000810110085a7 */ /* 0x000e64000800007f */
[----:B-1----:R-:W-:Y:S05]  /*9040*/  @!P0 BRA `(.L_x_34) ;  /* 0xfffffffc00ec8947 */ /* 0x002fea000383ffff */
[----:B------:R-:W-:Y:S05]  /*9050*/  BRA `(.L_x_193) ;  /* 0xffffffa000087947 */ /* 0x000fea000383ffff */
.L_x_171:
[----:B------:R-:W-:Y:S01]  /*9060*/  BSSY B1, `(.L_x_194) ;  /* 0x0000006000017945 */ /* 0x000fe20003800000 */
[----:B------:R-:W-:-:S07]  /*9070*/  IMAD.MOV.U32 R10, RZ, RZ, -0x1 ;  /* 0xffffffffff0a7424 */ /* 0x000fce00078e00ff */
[----:B------:R-:W-:Y:S05]  /*9080*/  WARPSYNC.COLLECTIVE R10, `(.L_x_195) ;  /* 0x000000000a0c7348 */ /* 0x000fea0003c00000 */
[----:B------:R-:W-:Y:S02]  /*9090*/  ELECT P1, UR62, PT ;  /* 0x00000000003e782f */ /* 0x000fe40003820000 */
[----:B------:R-:W-:Y:S01]  /*90a0*/  MOV R10, UR62 ;  /* 0x0000003e000a7c02 */ /* 0x000fe20008000f00 */
[----:B------:R-:W-:Y:S10]  /*90b0*/  ENDCOLLECTIVE ;  /* 0x000000000000791b */ /* 0x000ff40003800000 */
.L_x_195:
[----:B------:R-:W-:Y:S05]  /*90c0*/  BSYNC B1 ;  /* 0x0000000000017941 */ /* 0x000fea0003800000 */
.L_x_194:
[----:B------:R-:W-:Y:S05]  /*90d0*/  BRA `(.L_x_196) ;  /* 0xffffffec00e87947 */ /* 0x000fea000383ffff */
.L_x_174:
[----:B-1----:R1:W2:Y:S02]  /*90e0*/  SYNCS.PHASECHK.TRANS64.TRYWAIT P1, [R19+URZ+0x28], R10 ;  /* 0x0000280a130075a7 */ /* 0x0022a4000802017f */
[----:B--2---:R-:W-:Y:S05]  /*90f0*/  @!P1 NANOSLEEP.SYNCS 0x989680 ;  /* 0x009896800000995d */ /* 0x004fea0003900000 */
[----:B------:R-:W2:Y:S02]  /*9100*/  @!P1 SYNCS.PHASECHK.TRANS64 P1, [R19+URZ+0x28], R10 ;  /* 0x0000280a130095a7 */ /* 0x000ea4000802007f */
[----:B--2---:R-:W-:Y:S05]  /*9110*/  @!P1 BRA `(.L_x_174) ;  /* 0xfffffffc00f09947 */ /* 0x004fea000383ffff */
[----:B------:R-:W-:Y:S05]  /*9120*/  BRA `(.L_x_197) ;  /* 0xfffffff0001c7947 */ /* 0x000fea000383ffff */
.L_x_183:
[----:B------:R-:W-:Y:S01]  /*9130*/  BSSY B0, `(.L_x_198) ;  /* 0x0000006000007945 */ /* 0x000fe20003800000 */
[----:B------:R-:W-:-:S07]  /*9140*/  IMAD.MOV.U32 R10, RZ, RZ, -0x1 ;  /* 0xffffffffff0a7424 */ /* 0x000fce00078e00ff */
[----:B------:R-:W-:Y:S05]  /*9150*/  WARPSYNC.COLLECTIVE R10, `(.L_x_199) ;  /* 0x000000000a0c7348 */ /* 0x000fea0003c00000 */
[----:B------:R-:W-:Y:S02]  /*9160*/  ELECT P1, UR62, PT ;  /* 0x00000000003e782f */ /* 0x000fe40003820000 */
[----:B------:R-:W-:Y:S01]  /*9170*/  MOV R10, UR62 ;  /* 0x0000003e000a7c02 */ /* 0x000fe20008000f00 */
[----:B------:R-:W-:Y:S10]  /*9180*/  ENDCOLLECTIVE ;  /* 0x000000000000791b */ /* 0x000ff40003800000 */
.L_x_199:
[----:B------:R-:W-:Y:S05]  /*9190*/  BSYNC B0 ;  /* 0x0000000000007941 */ /* 0x000fea0003800000 */
.L_x_198:
[----:B------:R-:W-:Y:S01]  /*91a0*/  PLOP3.LUT P0, PT, P1, PT, PT, 0x80, 0x0 ;  /* 0x000000000000781c */ /* 0x000fe20000f0f070 */
[----:B------:R-:W-:-:S12]  /*91b0*/  BRA `(.L_x_200) ;  /* 0xfffffff800707947 */ /* 0x000fd8000383ffff */
.L_x_187:
[----:B0-----:R0:W1:Y:S02]  /*91c0*/  SYNCS.PHASECHK.TRANS64.TRYWAIT P0, [R5+URZ], R2 ;  /* 0x00000002050075a7 */ /* 0x001064000800017f */
[----:B-1----:R-:W-:Y:S05]  /*91d0*/  @!P0 NANOSLEEP.SYNCS 0x989680 ;  /* 0x009896800000895d */ /* 0x002fea0003900000 */
[----:B------:R-:W1:Y:S02]  /*91e0*/  @!P0 SYNCS.PHASECHK.TRANS64 P0, [R5+URZ], R2 ;  /* 0x00000002050085a7 */ /* 0x000e64000800007f */
[----:B-1----:R-:W-:Y:S05]  /*91f0*/  @!P0 BRA `(.L_x_187) ;  /* 0xfffffffc00f08947 */ /* 0x002fea000383ffff */
[----:B------:R-:W-:Y:S05]  /*9200*/  BRA `(.L_x_201) ;  /* 0xfffffff800b07947 */ /* 0x000fea000383ffff */
.L_x_188:
[----:B0-----:R0:W1:Y:S02]  /*9210*/  SYNCS.PHASECHK.TRANS64.TRYWAIT P0, [R7+URZ], R4 ;  /* 0x00000004070075a7 */ /* 0x001064000800017f */
[----:B-1----:R-:W-:Y:S05]  /*9220*/  @!P0 NANOSLEEP.SYNCS 0x989680 ;  /* 0x009896800000895d */ /* 0x002fea0003900000 */
[----:B------:R-:W1:Y:S02]  /*9230*/  @!P0 SYNCS.PHASECHK.TRANS64 P0, [R7+URZ], R4 ;  /* 0x00000004070085a7 */ /* 0x000e64000800007f */
[----:B-1----:R-:W-:Y:S05]  /*9240*/  @!P0 BRA `(.L_x_188) ;  /* 0xfffffffc00f08947 */ /* 0x002fea000383ffff */
[----:B------:R-:W-:Y:S05]  /*9250*/  BRA `(.L_x_202) ;  /* 0xfffffff800c07947 */ /* 0x000fea000383ffff */
.L_x_189:
[----:B0-----:R0:W1:Y:S02]  /*9260*/  SYNCS.PHASECHK.TRANS64.TRYWAIT P0, [R8+URZ], R5 ;  /* 0x00000005080075a7 */ /* 0x001064000800017f */
[----:B-1----:R-:W-:Y:S05]  /*9270*/  @!P0 NANOSLEEP.SYNCS 0x989680 ;  /* 0x009896800000895d */ /* 0x002fea0003900000 */
[----:B------:R-:W1:Y:S02]  /*9280*/  @!P0 SYNCS.PHASECHK.TRANS64 P0, [R8+URZ], R5 ;  /* 0x00000005080085a7 */ /* 0x000e64000800007f */
[----:B-1----:R-:W-:Y:S05]  /*9290*/  @!P0 BRA `(.L_x_189) ;  /* 0xfffffffc00f08947 */ /* 0x002fea000383ffff */
[----:B------:R-:W-:Y:S05]  /*92a0*/  BRA `(.L_x_203) ;  /* 0xfffffff800d07947 */ /* 0x000fea000383ffff */
.L_x_190:
[----:B-1----:R1:W2:Y:S02]  /*92b0*/  SYNCS.PHASECHK.TRANS64.TRYWAIT P0, [R11+URZ], R6 ;  /* 0x000000060b0075a7 */ /* 0x0022a4000800017f */
[----:B--2---:R-:W-:Y:S05]  /*92c0*/  @!P0 NANOSLEEP.SYNCS 0x989680 ;  /* 0x009896800000895d */ /* 0x004fea0003900000 */
[----:B------:R-:W2:Y:S02]  /*92d0*/  @!P0 SYNCS.PHASECHK.TRANS64 P0, [R11+URZ], R6 ;  /* 0x000000060b0085a7 */ /* 0x000ea4000800007f */
[----:B--2---:R-:W-:Y:S05]  /*92e0*/  @!P0 BRA `(.L_x_190) ;  /* 0xfffffffc00f08947 */ /* 0x004fea000383ffff */
[----:B------:R-:W-:Y:S05]  /*92f0*/  BRA `(.L_x_204) ;  /* 0xfffffff800d87947 */ /* 0x000fea000383ffff */
.L_x_205:
[----:B------:R-:W-:-:S00]  /*9300*/  BRA `(.L_x_205) ;  /* 0xfffffffc00fc7947 */ /* 0x000fc0000383ffff */
[----:B------:R-:W-:-:S00]  /*9310*/  NOP ;  /* 0x0000000000007918 */ /* 0x000fc00000000000 */
        /* <DEDUP_REMOVED lines=14> */
.L_x_206:


//--------------------- .nv.shared._ZN7cutlass13device_kernelINS_4gemm6kernel13GemmUniversalIN4cute5tupleIJiiiiEEENS1_10collective13CollectiveMmaINS1_37MainloopSm90TmaGmmaWarpSpecializedFP8ILi5ENS5_IJNS4_1CILi1EEESB_SB_EEENS1_32KernelTmaWarpSpecializedPingpongEEENS5_IJNSA_ILi64EEENSA_ILi128EEESF_EEENS_12float_e5m2_tENS5_IJlSB_lEEESI_SJ_NS4_8TiledMMAINS4_8MMA_AtomIJNS4_4SM904GMMA31MMA_64x128x32_F32E5M2E5M2_SS_TNILNSN_7ScaleInE1ELSP_1EEEEEENS4_6LayoutISC_NS5_IJNSA_ILi0EEEST_ST_EEEEENS5_IJNS4_10UnderscoreESW_SW_EEEEENS4_13SM90_TMA_LOADENS4_14ComposedLayoutINS4_7SwizzleILi2ELi4ELi3EEENS4_18smem_ptr_flag_bitsILi8EEENSS_INS5_IJNSA_ILi8EEESF_EEENS5_IJSF_SB_EEEEEEEvNS4_8identityESZ_S19_vS1A_EENS_8epilogue10collective6detail29Sm90TmaWarpSpecializedAdapterINS1D_15DefaultEpilogueISI_SJ_SJ_NS1C_6thread17LinearCombinationISI_Li1EffLNS1H_9ScaleType4KindE0ELNS_15FloatRoundStyleE2ESI_EENS1_15EpilogueDefaultEEEEEvvEEEEvNT_6ParamsE --------------------------
	.section	.nv.shared._ZN7cutlass13device_kernelINS_4gemm6kernel13GemmUniversalIN4cute5tupleIJiiiiEEENS1_10collective13CollectiveMmaINS1_37MainloopSm90TmaGmmaWarpSpecializedFP8ILi5ENS5_IJNS4_1CILi1EEESB_SB_EEENS1_32KernelTmaWarpSpecializedPingpongEEENS5_IJNSA_ILi64EEENSA_ILi128EEESF_EEENS_12float_e5m2_tENS5_IJlSB_lEEESI_SJ_NS4_8TiledMMAINS4_8MMA_AtomIJNS4_4SM904GMMA31MMA_64x128x32_F32E5M2E5M2_SS_TNILNSN_7ScaleInE1ELSP_1EEEEEENS4_6LayoutISC_NS5_IJNSA_ILi0EEEST_ST_EEEEENS5_IJNS4_10UnderscoreESW_SW_EEEEENS4_13SM90_TMA_LOADENS4_14ComposedLayoutINS4_7SwizzleILi2ELi4ELi3EEENS4_18smem_ptr_flag_bitsILi8EEENSS_INS5_IJNSA_ILi8EEESF_EEENS5_IJSF_SB_EEEEEEEvNS4_8identityESZ_S19_vS1A_EENS_8epilogue10collective6detail29Sm90TmaWarpSpecializedAdapterINS1D_15DefaultEpilogueISI_SJ_SJ_NS1C_6thread17LinearCombinationISI_Li1EffLNS1H_9ScaleType4KindE0ELNS_15FloatRoundStyleE2ESI_EENS1_15EpilogueDefaultEEEEEvvEEEEvNT_6ParamsE,"aw",@nobits
	.sectionflags	@""
	.align	16
	.zero		1024


//--------------------- .nv.shared.reserved.0     --------------------------
	.section	.nv.shared.reserved.0,"aw",@nobits
	.weak		__nv_reservedSMEM_offset_0_alias
	.size		__nv_reservedSMEM_offset_0_alias, 0, 0
	.other		__nv_reservedSMEM_offset_0_alias,@"STO_CUDA_RESERVED_SHARED STV_DEFAULT"
__nv_reservedSMEM_offset_0_alias:
	.zero		0


//--------------------- .nv.global                --------------------------
	.section	.nv.global,"aw",@nobits
.nv.global:
	.type		_ZN40_INTERNAL_d299a89e_4_k_cu_6b853076_188374cute1_E,@object
	.size		_ZN40_INTERNAL_d299a89e_4_k_cu_6b853076_188374cute1_E,(_ZN40_INTERNAL_d299a89e_4_k_cu_6b853076_188374cuda3std3__45__cpo6cbeginE - _ZN40_INTERNAL_d299a89e_4_k_cu_6b853076_188374cute1_E)
_ZN40_INTERNAL_d299a89e_4_k_cu_6b853076_188374cute1_E:
	.zero		1
	.type		_ZN40_INTERNAL_d299a89e_4_k_cu_6b853076_188374cuda3std3__45__cpo6cbeginE,@object
	.size		_ZN40_INTERNAL_d299a89e_4_k_cu_6b853076_188374cuda3std3__45__cpo6cbeginE,(_ZN40_INTERNAL_d299a89e_4_k_cu_6b853076_188374cuda3std3__48in_placeE - _ZN40_INTERNAL_d299a89e_4_k_cu_6b853076_188374cuda3std3__45__cpo6cbeginE)
_ZN40_INTERNAL_d299a89e_4_k_cu_6b853076_188374cuda3std3__45__cpo6cbeginE:
	.zero		1
	.type		_ZN40_INTERNAL_d299a89e_4_k_cu_6b853076_188374cuda3std3__48in_placeE,@object
	.size		_ZN40_INTERNAL_d299a89e_4_k_cu_6b853076_188374cuda3std3__48in_placeE,(_ZN40_INTERNAL_d299a89e_4_k_cu_6b853076_188374cuda3std6ranges3__45__cpo9iter_moveE - _ZN40_INTERNAL_d299a89e_4_k_cu_6b853076_188374cuda3std3__48in_placeE)
_ZN40_INTERNAL_d299a89e_4_k_cu_6b853076_188374cuda3std3__48in_placeE:
	.zero		1
	.type		_ZN40_INTERNAL_d299a89e_4_k_cu_6b853076_188374cuda3std6ranges3__45__cpo9iter_moveE,@object
	.size		_ZN40_INTERNAL_d299a89e_4_k_cu_6b853076_188374cuda3std6ranges3__45__cpo9iter_moveE,(_ZN40_INTERNAL_d299a89e_4_k_cu_6b853076_188374cuda3std3__45__cpo5beginE - _ZN40_INTERNAL_d299a89e_4_k_cu_6b853076_188374cuda3std6ranges3__45__cpo9iter_moveE)
_ZN40_INTERNAL_d299a89e_4_k_cu_6b853076_188374cuda3std6ranges3__45__cpo9iter_moveE:
	.zero		1
	.type		_ZN40_INTERNAL_d299a89e_4_k_cu_6b853076_188374cuda3std3__45__cpo5beginE,@object
	.size		_ZN40_INTERNAL_d299a89e_4_k_cu_6b853076_188374cuda3std3__45__cpo5beginE,(_ZN40_INTERNAL_d299a89e_4_k_cu_6b853076_188374cuda3std3__442_GLOBAL__N__d299a89e_4_k_cu_6b853076_188376ignoreE - _ZN40_INTERNAL_d299a89e_4_k_cu_6b853076_188374cuda3std3__45__cpo5beginE)
_ZN40_INTERNAL_d299a89e_4_k_cu_6b853076_188374cuda3std3__45__cpo5beginE:
	.zero		1
	.type		_ZN40_INTERNAL_d299a89e_4_k_cu_6b853076_188374cuda3std3__442_GLOBAL__N__d299a89e_4_k_cu_6b853076_188376ignoreE,@object
	.size		_ZN40_INTERNAL_d299a89e_4_k_cu_6b853076_188374cuda3std3__442_GLOBAL__N__d299a89e_4_k_cu_6b853076_188376ignoreE,(_ZN40_INTERNAL_d299a89e_4_k_cu_6b853076_188374cute7productE - _ZN40_INTERNAL_d299a89e_4_k_cu_6b853076_188374cuda3std3__442_GLOBAL__N__d299a89e_4_k_cu_6b853076_188376ignoreE)
_ZN40_INTERNAL_d299a89e_4_k_cu_6b853076_188374cuda3std3__442_GLOBAL__N__d299a89e_4_k_cu_6b853076_188376ignoreE:
	.zero		1
	.type		_ZN40_INTERNAL_d299a89e_4_k_cu_6b853076_188374cute7productE,@object
	.size		_ZN40_INTERNAL_d299a89e_4_k_cu_6b853076_188374cute7productE,(_ZN40_INTERNAL_d299a89e_4_k_cu_6b853076_188374cuda3std3__45__cpo3endE - _ZN40_INTERNAL_d299a89e_4_k_cu_6b853076_188374cute7productE)
_ZN40_INTERNAL_d299a89e_4_k_cu_6b853076_188374cute7productE:
	.zero		1
	.type		_ZN40_INTERNAL_d299a89e_4_k_cu_6b853076_188374cuda3std3__45__cpo3endE,@object
	.size		_ZN40_INTERNAL_d299a89e_4_k_cu_6b853076_188374cuda3std3__45__cpo3endE,(_ZN40_INTERNAL_d299a89e_4_k_cu_6b853076_188374cuda3std3__419piecewise_constructE - _ZN40_INTERNAL_d299a89e_4_k_cu_6b853076_188374cuda3std3__45__cpo3endE)
_ZN40_INTERNAL_d299a89e_4_k_cu_6b853076_188374cuda3std3__45__cpo3endE:
	.zero		1
	.type		_ZN40_INTERNAL_d299a89e_4_k_cu_6b853076_188374cuda3std3__419piecewise_constructE,@object
	.size		_ZN40_INTERNAL_d299a89e_4_k_cu_6b853076_188374cuda3std3__419piecewise_constructE,(_ZN40_INTERNAL_d299a89e_4_k_cu_6b853076_188374cuda3std3__45__cpo4cendE - _ZN40_INTERNAL_d299a89e_4_k_cu_6b853076_188374cuda3std3__419piecewise_constructE)
_ZN40_INTERNAL_d299a89e_4_k_cu_6b853076_188374cuda3std3__419piecewise_constructE:
	.zero		1
	.type		_ZN40_INTERNAL_d299a89e_4_k_cu_6b853076_188374cuda3std3__45__cpo4cendE,@object
	.size		_ZN40_INTERNAL_d299a89e_4_k_cu_6b853076_188374cuda3std3__45__cpo4cendE,(_ZN40_INTERNAL_d299a89e_4_k_cu_6b853076_188374cuda3std6ranges3__45__cpo4swapE - _ZN40_INTERNAL_d299a89e_4_k_cu_6b853076_188374cuda3std3__45__cpo4cendE)
_ZN40_INTERNAL_d299a89e_4_k_cu_6b853076_188374cuda3std3__45__cpo4cendE:
	.zero		1
	.type		_ZN40_INTERNAL_d299a89e_4_k_cu_6b853076_188374cuda3std6ranges3__45__cpo4swapE,@object
	.size		_ZN40_INTERNAL_d299a89e_4_k_cu_6b853076_188374cuda3std6ranges3__45__cpo4swapE,(.L_7 - _ZN40_INTERNAL_d299a89e_4_k_cu_6b853076_188374cuda3std6ranges3__45__cpo4swapE)
_ZN40_INTERNAL_d299a89e_4_k_cu_6b853076_188374cuda3std6ranges3__45__cpo4swapE:
	.zero		1
.L_7:


//--------------------- .nv.constant0._ZN7cutlass13device_kernelINS_4gemm6kernel13GemmUniversalIN4cute5tupleIJiiiiEEENS1_10collective13CollectiveMmaINS1_37MainloopSm90TmaGmmaWarpSpecializedFP8ILi5ENS5_IJNS4_1CILi1EEESB_SB_EEENS1_32KernelTmaWarpSpecializedPingpongEEENS5_IJNSA_ILi64EEENSA_ILi128EEESF_EEENS_12float_e5m2_tENS5_IJlSB_lEEESI_SJ_NS4_8TiledMMAINS4_8MMA_AtomIJNS4_4SM904GMMA31MMA_64x128x32_F32E5M2E5M2_SS_TNILNSN_7ScaleInE1ELSP_1EEEEEENS4_6LayoutISC_NS5_IJNSA_ILi0EEEST_ST_EEEEENS5_IJNS4_10UnderscoreESW_SW_EEEEENS4_13SM90_TMA_LOADENS4_14ComposedLayoutINS4_7SwizzleILi2ELi4ELi3EEENS4_18smem_ptr_flag_bitsILi8EEENSS_INS5_IJNSA_ILi8EEESF_EEENS5_IJSF_SB_EEEEEEEvNS4_8identityESZ_S19_vS1A_EENS_8epilogue10collective6detail29Sm90TmaWarpSpecializedAdapterINS1D_15DefaultEpilogueISI_SJ_SJ_NS1C_6thread17LinearCombinationISI_Li1EffLNS1H_9ScaleType4KindE0ELNS_15FloatRoundStyleE2ESI_EENS1_15EpilogueDefaultEEEEEvvEEEEvNT_6ParamsE --------------------------
	.section	.nv.constant0._ZN7cutlass13device_kernelINS_4gemm6kernel13GemmUniversalIN4cute5tupleIJiiiiEEENS1_10collective13CollectiveMmaINS1_37MainloopSm90TmaGmmaWarpSpecializedFP8ILi5ENS5_IJNS4_1CILi1EEESB_SB_EEENS1_32KernelTmaWarpSpecializedPingpongEEENS5_IJNSA_ILi64EEENSA_ILi128EEESF_EEENS_12float_e5m2_tENS5_IJlSB_lEEESI_SJ_NS4_8TiledMMAINS4_8MMA_AtomIJNS4_4SM904GMMA31MMA_64x128x32_F32E5M2E5M2_SS_TNILNSN_7ScaleInE1ELSP_1EEEEEENS4_6LayoutISC_NS5_IJNSA_ILi0EEEST_ST_EEEEENS5_IJNS4_10UnderscoreESW_SW_EEEEENS4_13SM90_TMA_LOADENS4_14ComposedLayoutINS4_7SwizzleILi2ELi4ELi3EEENS4_18smem_ptr_flag_bitsILi8EEENSS_INS5_IJNSA_ILi8EEESF_EEENS5_IJSF_SB_EEEEEEEvNS4_8identityESZ_S19_vS1A_EENS_8epilogue10collective6detail29Sm90TmaWarpSpecializedAdapterINS1D_15DefaultEpilogueISI_SJ_SJ_NS1C_6thread17LinearCombinationISI_Li1EffLNS1H_9ScaleType4KindE0ELNS_15FloatRoundStyleE2ESI_EENS1_15EpilogueDefaultEEEEEvvEEEEvNT_6ParamsE,"a",@progbits
	.sectionflags	@""
	.align	4
.nv.constant0._ZN7cutlass13device_kernelINS_4gemm6kernel13GemmUniversalIN4cute5tupleIJiiiiEEENS1_10collective13CollectiveMmaINS1_37MainloopSm90TmaGmmaWarpSpecializedFP8ILi5ENS5_IJNS4_1CILi1EEESB_SB_EEENS1_32KernelTmaWarpSpecializedPingpongEEENS5_IJNSA_ILi64EEENSA_ILi128EEESF_EEENS_12float_e5m2_tENS5_IJlSB_lEEESI_SJ_NS4_8TiledMMAINS4_8MMA_AtomIJNS4_4SM904GMMA31MMA_64x128x32_F32E5M2E5M2_SS_TNILNSN_7ScaleInE1ELSP_1EEEEEENS4_6LayoutISC_NS5_IJNSA_ILi0EEEST_ST_EEEEENS5_IJNS4_10UnderscoreESW_SW_EEEEENS4_13SM90_TMA_LOADENS4_14ComposedLayoutINS4_7SwizzleILi2ELi4ELi3EEENS4_18smem_ptr_flag_bitsILi8EEENSS_INS5_IJNSA_ILi8EEESF_EEENS5_IJSF_SB_EEEEEEEvNS4_8identityESZ_S19_vS1A_EENS_8epilogue10collective6detail29Sm90TmaWarpSpecializedAdapterINS1D_15DefaultEpilogueISI_SJ_SJ_NS1C_6thread17LinearCombinationISI_Li1EffLNS1H_9ScaleType4KindE0ELNS_15FloatRoundStyleE2ESI_EENS1_15EpilogueDefaultEEEEEvvEEEEvNT_6ParamsE:
	.zero		1664


//--------------------- SYMBOLS --------------------------

	.type		.nv.reservedSmem.offset0,@object
	.size		.nv.reservedSmem.offset0,0x4
